	.target	sm_90a

	.elftype	@"ET_EXEC"


//--------------------- .note.nv.tkinfo           --------------------------
	.section	.note.nv.tkinfo,"",@"SHT_NOTE"
	.sectionflags	@"SHF_NOTE_NV_TKINFO"
	.tkinfo
        /*0018*/ 	.word	0x00000002
        /*0030*/ 	.string	""
        /*0030*/ 	.string	"ptxas"
        /*0030*/ 	.string	"Cuda compilation tools, release 13.0, V13.0.88"
        /*0030*/ 	.string	"Build cuda_13.0.r13.0/compiler.36424714_0"
        /*0030*/ 	.string	"-arch sm_90a -m 64 "



//--------------------- .note.nv.cuinfo           --------------------------
	.section	.note.nv.cuinfo,"",@"SHT_NOTE"
	.sectionflags	@"SHF_NOTE_NV_CUINFO"
        /*0018*/ 	.short	0x0002
        /*001a*/ 	.short	0x005a
        /*001c*/ 	.short	0x0082
	.zero		2


//--------------------- .nv.info                  --------------------------
	.section	.nv.info,"",@"SHT_CUDA_INFO"
	.align	4


	//----- nvinfo : EIATTR_REGCOUNT
	.align		4
        /*0000*/ 	.byte	0x04, 0x2f
        /*0002*/ 	.short	(.L_18 - .L_17)
	.align		4
.L_17:
        /*0004*/ 	.word	index@(_ZN7cutlass13device_kernelINS_4gemm6kernel13GemmUniversalIN4cute5tupleIJiiiiEEENS1_10collective13CollectiveMmaINS1_34MainloopSm90TmaGmmaWarpSpecializedILi4ENS5_IJNS4_1CILi2EEENSA_ILi1EEESC_EEENS1_35KernelTmaWarpSpecializedCooperativeEEENS5_IJNSA_ILi256EEENSA_ILi64EEESH_EEENS_6half_tENS5_IJlSC_lEEESJ_SK_NS4_8TiledMMAINS4_8MMA_AtomIJNS4_4SM904GMMA25MMA_64x64x16_F32F16F16_SSILNSO_5MajorE0ELSQ_0ELNSO_7ScaleInE1ELSR_1EEEEEENS4_6LayoutISD_NS5_IJSC_NSA_ILi0EEESV_EEEEENS5_IJNS4_10UnderscoreESY_SY_EEEEENS4_13SM90_TMA_LOADENS4_14ComposedLayoutINS4_7SwizzleILi3ELi4ELi3EEENS4_18smem_ptr_flag_bitsILi16EEENSU_INS5_IJNSA_ILi8EEESH_EEENS5_IJSH_SC_EEEEEEEvNS4_8identityENS4_23SM90_TMA_LOAD_MULTICASTES1B_vS1C_EENS_8epilogue10collective18CollectiveEpilogueINS1F_22Sm90TmaWarpSpecializedILi4ELi2ELi16ELb1ELb0EEEJSI_NS5_IJNSA_ILi128EEENSA_ILi32EEEEEESJ_SK_SJ_SK_NS1F_6fusion15FusionCallbacksIS1J_NS1N_13LinCombEltActINS1F_6thread4ReLuESJ_fSJ_fLNS_15FloatRoundStyleE2EEESI_S1M_JEEES11_NS12_INS13_ILi2ELi4ELi3EEES16_NSU_INS5_IJS17_S1L_EEENS5_IJS1L_SC_EEEEEEENS4_17SM75_U32x4_LDSM_NENS4_14SM90_TMA_STOREES1Z_NS4_17SM90_U32x4_STSM_NENS4_9Copy_AtomIJS22_SJ_EEEvEEEvvEEEEvNT_6ParamsE)
        /*0008*/ 	.word	0x000000a8


	//----- nvinfo : EIATTR_FRAME_SIZE
	.align		4
.L_18:
        /*000c*/ 	.byte	0x04, 0x11
        /*000e*/ 	.short	(.L_20 - .L_19)
	.align		4
.L_19:
        /*0010*/ 	.word	index@(_ZN7cutlass13device_kernelINS_4gemm6kernel13GemmUniversalIN4cute5tupleIJiiiiEEENS1_10collective13CollectiveMmaINS1_34MainloopSm90TmaGmmaWarpSpecializedILi4ENS5_IJNS4_1CILi2EEENSA_ILi1EEESC_EEENS1_35KernelTmaWarpSpecializedCooperativeEEENS5_IJNSA_ILi256EEENSA_ILi64EEESH_EEENS_6half_tENS5_IJlSC_lEEESJ_SK_NS4_8TiledMMAINS4_8MMA_AtomIJNS4_4SM904GMMA25MMA_64x64x16_F32F16F16_SSILNSO_5MajorE0ELSQ_0ELNSO_7ScaleInE1ELSR_1EEEEEENS4_6LayoutISD_NS5_IJSC_NSA_ILi0EEESV_EEEEENS5_IJNS4_10UnderscoreESY_SY_EEEEENS4_13SM90_TMA_LOADENS4_14ComposedLayoutINS4_7SwizzleILi3ELi4ELi3EEENS4_18smem_ptr_flag_bitsILi16EEENSU_INS5_IJNSA_ILi8EEESH_EEENS5_IJSH_SC_EEEEEEEvNS4_8identityENS4_23SM90_TMA_LOAD_MULTICASTES1B_vS1C_EENS_8epilogue10collective18CollectiveEpilogueINS1F_22Sm90TmaWarpSpecializedILi4ELi2ELi16ELb1ELb0EEEJSI_NS5_IJNSA_ILi128EEENSA_ILi32EEEEEESJ_SK_SJ_SK_NS1F_6fusion15FusionCallbacksIS1J_NS1N_13LinCombEltActINS1F_6thread4ReLuESJ_fSJ_fLNS_15FloatRoundStyleE2EEESI_S1M_JEEES11_NS12_INS13_ILi2ELi4ELi3EEES16_NSU_INS5_IJS17_S1L_EEENS5_IJS1L_SC_EEEEEEENS4_17SM75_U32x4_LDSM_NENS4_14SM90_TMA_STOREES1Z_NS4_17SM90_U32x4_STSM_NENS4_9Copy_AtomIJS22_SJ_EEEvEEEvvEEEEvNT_6ParamsE)
        /*0014*/ 	.word	0x00000000


	//----- nvinfo : EIATTR_MIN_STACK_SIZE
	.align		4
.L_20:
        /*0018*/ 	.byte	0x04, 0x12
        /*001a*/ 	.short	(.L_22 - .L_21)
	.align		4
.L_21:
        /*001c*/ 	.word	index@(_ZN7cutlass13device_kernelINS_4gemm6kernel13GemmUniversalIN4cute5tupleIJiiiiEEENS1_10collective13CollectiveMmaINS1_34MainloopSm90TmaGmmaWarpSpecializedILi4ENS5_IJNS4_1CILi2EEENSA_ILi1EEESC_EEENS1_35KernelTmaWarpSpecializedCooperativeEEENS5_IJNSA_ILi256EEENSA_ILi64EEESH_EEENS_6half_tENS5_IJlSC_lEEESJ_SK_NS4_8TiledMMAINS4_8MMA_AtomIJNS4_4SM904GMMA25MMA_64x64x16_F32F16F16_SSILNSO_5MajorE0ELSQ_0ELNSO_7ScaleInE1ELSR_1EEEEEENS4_6LayoutISD_NS5_IJSC_NSA_ILi0EEESV_EEEEENS5_IJNS4_10UnderscoreESY_SY_EEEEENS4_13SM90_TMA_LOADENS4_14ComposedLayoutINS4_7SwizzleILi3ELi4ELi3EEENS4_18smem_ptr_flag_bitsILi16EEENSU_INS5_IJNSA_ILi8EEESH_EEENS5_IJSH_SC_EEEEEEEvNS4_8identityENS4_23SM90_TMA_LOAD_MULTICASTES1B_vS1C_EENS_8epilogue10collective18CollectiveEpilogueINS1F_22Sm90TmaWarpSpecializedILi4ELi2ELi16ELb1ELb0EEEJSI_NS5_IJNSA_ILi128EEENSA_ILi32EEEEEESJ_SK_SJ_SK_NS1F_6fusion15FusionCallbacksIS1J_NS1N_13LinCombEltActINS1F_6thread4ReLuESJ_fSJ_fLNS_15FloatRoundStyleE2EEESI_S1M_JEEES11_NS12_INS13_ILi2ELi4ELi3EEES16_NSU_INS5_IJS17_S1L_EEENS5_IJS1L_SC_EEEEEEENS4_17SM75_U32x4_LDSM_NENS4_14SM90_TMA_STOREES1Z_NS4_17SM90_U32x4_STSM_NENS4_9Copy_AtomIJS22_SJ_EEEvEEEvvEEEEvNT_6ParamsE)
        /*0020*/ 	.word	0x00000000
.L_22:


//--------------------- .nv.compat                --------------------------
	.section	.nv.compat,"",@"SHT_CUDA_COMPAT_INFO"
	.align	4
        /*0000*/ 	.byte	0x02, 0x09, 0x01, 0x00, 0x02, 0x02, 0x04, 0x00, 0x02, 0x05, 0x05, 0x00, 0x03, 0x07, 0x01, 0x01
        /*0010*/ 	.byte	0x02, 0x03, 0x01, 0x00, 0x02, 0x06, 0x01, 0x00, 0x04, 0x0b, 0x08, 0x00, 0x00, 0x00, 0x00, 0x00
        /*0020*/ 	.byte	0x00, 0x00, 0x00, 0x00


//--------------------- .nv.info._ZN7cutlass13device_kernelINS_4gemm6kernel13GemmUniversalIN4cute5tupleIJiiiiEEENS1_10collective13CollectiveMmaINS1_34MainloopSm90TmaGmmaWarpSpecializedILi4ENS5_IJNS4_1CILi2EEENSA_ILi1EEESC_EEENS1_35KernelTmaWarpSpecializedCooperativeEEENS5_IJNSA_ILi256EEENSA_ILi64EEESH_EEENS_6half_tENS5_IJlSC_lEEESJ_SK_NS4_8TiledMMAINS4_8MMA_AtomIJNS4_4SM904GMMA25MMA_64x64x16_F32F16F16_SSILNSO_5MajorE0ELSQ_0ELNSO_7ScaleInE1ELSR_1EEEEEENS4_6LayoutISD_NS5_IJSC_NSA_ILi0EEESV_EEEEENS5_IJNS4_10UnderscoreESY_SY_EEEEENS4_13SM90_TMA_LOADENS4_14ComposedLayoutINS4_7SwizzleILi3ELi4ELi3EEENS4_18smem_ptr_flag_bitsILi16EEENSU_INS5_IJNSA_ILi8EEESH_EEENS5_IJSH_SC_EEEEEEEvNS4_8identityENS4_23SM90_TMA_LOAD_MULTICASTES1B_vS1C_EENS_8epilogue10collective18CollectiveEpilogueINS1F_22Sm90TmaWarpSpecializedILi4ELi2ELi16ELb1ELb0EEEJSI_NS5_IJNSA_ILi128EEENSA_ILi32EEEEEESJ_SK_SJ_SK_NS1F_6fusion15FusionCallbacksIS1J_NS1N_13LinCombEltActINS1F_6thread4ReLuESJ_fSJ_fLNS_15FloatRoundStyleE2EEESI_S1M_JEEES11_NS12_INS13_ILi2ELi4ELi3EEES16_NSU_INS5_IJS17_S1L_EEENS5_IJS1L_SC_EEEEEEENS4_17SM75_U32x4_LDSM_NENS4_14SM90_TMA_STOREES1Z_NS4_17SM90_U32x4_STSM_NENS4_9Copy_AtomIJS22_SJ_EEEvEEEvvEEEEvNT_6ParamsE --------------------------
	.section	.nv.info._ZN7cutlass13device_kernelINS_4gemm6kernel13GemmUniversalIN4cute5tupleIJiiiiEEENS1_10collective13CollectiveMmaINS1_34MainloopSm90TmaGmmaWarpSpecializedILi4ENS5_IJNS4_1CILi2EEENSA_ILi1EEESC_EEENS1_35KernelTmaWarpSpecializedCooperativeEEENS5_IJNSA_ILi256EEENSA_ILi64EEESH_EEENS_6half_tENS5_IJlSC_lEEESJ_SK_NS4_8TiledMMAINS4_8MMA_AtomIJNS4_4SM904GMMA25MMA_64x64x16_F32F16F16_SSILNSO_5MajorE0ELSQ_0ELNSO_7ScaleInE1ELSR_1EEEEEENS4_6LayoutISD_NS5_IJSC_NSA_ILi0EEESV_EEEEENS5_IJNS4_10UnderscoreESY_SY_EEEEENS4_13SM90_TMA_LOADENS4_14ComposedLayoutINS4_7SwizzleILi3ELi4ELi3EEENS4_18smem_ptr_flag_bitsILi16EEENSU_INS5_IJNSA_ILi8EEESH_EEENS5_IJSH_SC_EEEEEEEvNS4_8identityENS4_23SM90_TMA_LOAD_MULTICASTES1B_vS1C_EENS_8epilogue10collective18CollectiveEpilogueINS1F_22Sm90TmaWarpSpecializedILi4ELi2ELi16ELb1ELb0EEEJSI_NS5_IJNSA_ILi128EEENSA_ILi32EEEEEESJ_SK_SJ_SK_NS1F_6fusion15FusionCallbacksIS1J_NS1N_13LinCombEltActINS1F_6thread4ReLuESJ_fSJ_fLNS_15FloatRoundStyleE2EEESI_S1M_JEEES11_NS12_INS13_ILi2ELi4ELi3EEES16_NSU_INS5_IJS17_S1L_EEENS5_IJS1L_SC_EEEEEEENS4_17SM75_U32x4_LDSM_NENS4_14SM90_TMA_STOREES1Z_NS4_17SM90_U32x4_STSM_NENS4_9Copy_AtomIJS22_SJ_EEEvEEEvvEEEEvNT_6ParamsE,"",@"SHT_CUDA_INFO"
	.sectionflags	@""
	.align	4


	//----- nvinfo : EIATTR_CUDA_API_VERSION
	.align		4
        /*0000*/ 	.byte	0x04, 0x37
        /*0002*/ 	.short	(.L_24 - .L_23)
.L_23:
        /*0004*/ 	.word	0x00000082


	//----- nvinfo : EIATTR_KPARAM_INFO
	.align		4
.L_24:
        /*0008*/ 	.byte	0x04, 0x17
        /*000a*/ 	.short	(.L_26 - .L_25)
.L_25:
        /*000c*/ 	.word	0x00000000
        /*0010*/ 	.short	0x0000
        /*0012*/ 	.short	0x0070
        /*0014*/ 	.byte	0x00, 0xf0, 0x01, 0x1c


	//----- nvinfo : EIATTR_SPARSE_MMA_MASK
	.align		4
.L_26:
        /*0018*/ 	.byte	0x03, 0x50
        /*001a*/ 	.short	0x0000


	//----- nvinfo : EIATTR_MAXREG_COUNT
	.align		4
        /*001c*/ 	.byte	0x03, 0x1b
        /*001e*/ 	.short	0x00a8


	//----- nvinfo : EIATTR_NUM_BARRIERS
	.align		4
        /*0020*/ 	.byte	0x02, 0x4c
        /*0022*/ 	.byte	0x02
	.zero		1


	//----- nvinfo : EIATTR_EXTERNS
	.align		4
        /*0024*/ 	.byte	0x04, 0x0f
        /*0026*/ 	.short	(.L_28 - .L_27)


	//   ....[0]....
	.align		4
.L_27:
        /*0028*/ 	.word	index@(__assertfail)


	//----- nvinfo : EIATTR_MERCURY_ISA_VERSION
	.align		4
.L_28:
        /*002c*/ 	.byte	0x03, 0x5f
        /*002e*/ 	.short	0x0101


	//----- nvinfo : EIATTR_INT_WARP_WIDE_INSTR_OFFSETS
	.align		4
        /*0030*/ 	.byte	0x04, 0x31
        /*0032*/ 	.short	(.L_30 - .L_29)


	//   ....[0]....
.L_29:
        /*0034*/ 	.word	0x000009f0


	//   ....[1]....
        /*0038*/ 	.word	0x00000a30


	//   ....[2]....
        /*003c*/ 	.word	0x00000b50


	//   ....[3]....
        /*0040*/ 	.word	0x00002430


	//----- nvinfo : EIATTR_COOP_GROUP_MASK_REGIDS
	.align		4
.L_30:
        /*0044*/ 	.byte	0x04, 0x29
        /*0046*/ 	.short	(.L_32 - .L_31)


	//   ....[0]....
.L_31:
        /*0048*/ 	.word	0xffffffff


	//   ....[1]....
        /*004c*/ 	.word	0xffffffff


	//   ....[2]....
        /*0050*/ 	.word	0xffffffff


	//   ....[3]....
        /*0054*/ 	.word	0xffffffff


	//   ....[4]....
        /*0058*/ 	.word	0xffffffff


	//   ....[5]....
        /*005c*/ 	.word	0xffffffff


	//   ....[6]....
        /*0060*/ 	.word	0xffffffff


	//----- nvinfo : EIATTR_COOP_GROUP_INSTR_OFFSETS
	.align		4
.L_32:
        /*0064*/ 	.byte	0x04, 0x28
        /*0066*/ 	.short	(.L_34 - .L_33)


	//   ....[0]....
.L_33:
        /*0068*/ 	.word	0x00000070


	//   ....[1]....
        /*006c*/ 	.word	0x00000080


	//   ....[2]....
        /*0070*/ 	.word	0x00000440


	//   ....[3]....
        /*0074*/ 	.word	0x000005d0


	//   ....[4]....
        /*0078*/ 	.word	0x00000800


	//   ....[5]....
        /*007c*/ 	.word	0x00000c80


	//   ....[6]....
        /*0080*/ 	.word	0x00001730


	//----- nvinfo : EIATTR_REG_RECONFIG
	.align		4
.L_34:
        /*0084*/ 	.byte	0x01, 0x54
	.zero		2


	//----- nvinfo : EIATTR_SYSCALL_OFFSETS
	.align		4
        /*0088*/ 	.byte	0x04, 0x46
        /*008a*/ 	.short	(.L_36 - .L_35)


	//   ....[0]....
.L_35:
        /*008c*/ 	.word	0x000018f0


	//   ....[1]....
        /*0090*/ 	.word	0x00002660


	//   ....[2]....
        /*0094*/ 	.word	0x00002750


	//----- nvinfo : EIATTR_MBARRIER_INSTR_OFFSETS
	.align		4
.L_36:
        /*0098*/ 	.byte	0x04, 0x39
        /*009a*/ 	.short	(.L_38 - .L_37)


	//   ....[0]....
.L_37:
        /*009c*/ 	.word	0x00000540
        /*00a0*/ 	.word	0x000000ff
        /*00a4*/ 	.word	0x00000000
        /*00a8*/ 	.short	0x0100
        /*00aa*/ 	.byte	0x08
	.zero		1


	//   ....[1]....
        /*00ac*/ 	.word	0x00000550
        /*00b0*/ 	.word	0x000000ff
        /*00b4*/ 	.word	0x00000020
        /*00b8*/ 	.short	0x0100
        /*00ba*/ 	.byte	0x08
	.zero		1


	//   ....[2]....
        /*00bc*/ 	.word	0x00000560
        /*00c0*/ 	.word	0x000000ff
        /*00c4*/ 	.word	0x00000008
        /*00c8*/ 	.short	0x0100
        /*00ca*/ 	.byte	0x08
	.zero		1


	//   ....[3]....
        /*00cc*/ 	.word	0x00000570
        /*00d0*/ 	.word	0x000000ff
        /*00d4*/ 	.word	0x00000028
        /*00d8*/ 	.short	0x0100
        /*00da*/ 	.byte	0x08
	.zero		1


	//   ....[4]....
        /*00dc*/ 	.word	0x00000580
        /*00e0*/ 	.word	0x000000ff
        /*00e4*/ 	.word	0x00000010
        /*00e8*/ 	.short	0x0100
        /*00ea*/ 	.byte	0x08
	.zero		1


	//   ....[5]....
        /*00ec*/ 	.word	0x00000590
        /*00f0*/ 	.word	0x000000ff
        /*00f4*/ 	.word	0x00000030
        /*00f8*/ 	.short	0x0100
        /*00fa*/ 	.byte	0x08
	.zero		1


	//   ....[6]....
        /*00fc*/ 	.word	0x000005a0
        /*0100*/ 	.word	0x000000ff
        /*0104*/ 	.word	0x00000018
        /*0108*/ 	.short	0x0100
        /*010a*/ 	.byte	0x08
	.zero		1


	//   ....[7]....
        /*010c*/ 	.word	0x000005b0
        /*0110*/ 	.word	0x000000ff
        /*0114*/ 	.word	0x00000038
        /*0118*/ 	.short	0x0100
        /*011a*/ 	.byte	0x08
	.zero		1


	//   ....[8]....
        /*011c*/ 	.word	0x00000710
        /*0120*/ 	.word	0x000000ff
        /*0124*/ 	.word	0x00000040
        /*0128*/ 	.short	0x0100
        /*012a*/ 	.byte	0x08
	.zero		1


	//   ....[9]....
        /*012c*/ 	.word	0x00000720
        /*0130*/ 	.word	0x000000ff
        /*0134*/ 	.word	0x00000060
        /*0138*/ 	.short	0x0100
        /*013a*/ 	.byte	0x08
	.zero		1


	//   ....[10]....
        /*013c*/ 	.word	0x00000730
        /*0140*/ 	.word	0x000000ff
        /*0144*/ 	.word	0x00000048
        /*0148*/ 	.short	0x0100
        /*014a*/ 	.byte	0x08
	.zero		1


	//   ....[11]....
        /*014c*/ 	.word	0x00000740
        /*0150*/ 	.word	0x000000ff
        /*0154*/ 	.word	0x00000068
        /*0158*/ 	.short	0x0100
        /*015a*/ 	.byte	0x08
	.zero		1


	//   ....[12]....
        /*015c*/ 	.word	0x00000750
        /*0160*/ 	.word	0x000000ff
        /*0164*/ 	.word	0x00000050
        /*0168*/ 	.short	0x0100
        /*016a*/ 	.byte	0x08
	.zero		1


	//   ....[13]....
        /*016c*/ 	.word	0x00000760
        /*0170*/ 	.word	0x000000ff
        /*0174*/ 	.word	0x00000070
        /*0178*/ 	.short	0x0100
        /*017a*/ 	.byte	0x08
	.zero		1


	//   ....[14]....
        /*017c*/ 	.word	0x00000770
        /*0180*/ 	.word	0x000000ff
        /*0184*/ 	.word	0x00000058
        /*0188*/ 	.short	0x0100
        /*018a*/ 	.byte	0x08
	.zero		1


	//   ....[15]....
        /*018c*/ 	.word	0x00000780
        /*0190*/ 	.word	0x000000ff
        /*0194*/ 	.word	0x00000078
        /*0198*/ 	.short	0x0100
        /*019a*/ 	.byte	0x08
	.zero		1


	//   ....[16]....
        /*019c*/ 	.word	0x00000bc0
        /*01a0*/ 	.word	0x000000ff
        /*01a4*/ 	.word	0x00000080
        /*01a8*/ 	.short	0x0100
        /*01aa*/ 	.byte	0x06
	.zero		1


	//   ....[17]....
        /*01ac*/ 	.word	0x00000c30
        /*01b0*/ 	.word	0x000000ff
        /*01b4*/ 	.word	0x00000088
        /*01b8*/ 	.short	0x0100
        /*01ba*/ 	.byte	0x06
	.zero		1


	//   ....[18]....
        /*01bc*/ 	.word	0x00001970
        /*01c0*/ 	.word	0x00000003
        /*01c4*/ 	.word	0x00000000
        /*01c8*/ 	.short	0x010a
        /*01ca*/ 	.byte	0x3f
	.zero		1


	//   ....[19]....
        /*01cc*/ 	.word	0x000019b0
        /*01d0*/ 	.word	0x00000003
        /*01d4*/ 	.word	0x00000000
        /*01d8*/ 	.short	0x010a
        /*01da*/ 	.byte	0x3f
	.zero		1


	//   ....[20]....
        /*01dc*/ 	.word	0x00001ea0
        /*01e0*/ 	.word	0x000000ff
        /*01e4*/ 	.word	0x00000000
        /*01e8*/ 	.short	0x010a
        /*01ea*/ 	.byte	0x07
	.zero		1


	//   ....[21]....
        /*01ec*/ 	.word	0x00001ee0
        /*01f0*/ 	.word	0x000000ff
        /*01f4*/ 	.word	0x00000000
        /*01f8*/ 	.short	0x010a
        /*01fa*/ 	.byte	0x07
	.zero		1


	//   ....[22]....
        /*01fc*/ 	.word	0x000022c0
        /*0200*/ 	.word	0x00000005
        /*0204*/ 	.word	0x00000000
        /*0208*/ 	.short	0x0101
        /*020a*/ 	.byte	0x3f
	.zero		1


	//   ....[23]....
        /*020c*/ 	.word	0x000024b0
        /*0210*/ 	.word	0x00000003
        /*0214*/ 	.word	0x00000000
        /*0218*/ 	.short	0x0101
        /*021a*/ 	.byte	0x3f
	.zero		1


	//   ....[24]....
        /*021c*/ 	.word	0x00002c20
        /*0220*/ 	.word	0x000000ff
        /*0224*/ 	.word	0x00000040
        /*0228*/ 	.short	0x010a
        /*022a*/ 	.byte	0x34
	.zero		1


	//   ....[25]....
        /*022c*/ 	.word	0x00003480
        /*0230*/ 	.word	0x000000ff
        /*0234*/ 	.word	0x00000000
        /*0238*/ 	.short	0x0101
        /*023a*/ 	.byte	0x04
	.zero		1


	//   ....[26]....
        /*023c*/ 	.word	0x000035a0
        /*0240*/ 	.word	0x0000000f
        /*0244*/ 	.word	0x00000040
        /*0248*/ 	.short	0x010a
        /*024a*/ 	.byte	0x3f
	.zero		1


	//   ....[27]....
        /*024c*/ 	.word	0x00003ba0
        /*0250*/ 	.word	0x000000ff
        /*0254*/ 	.word	0x00000000
        /*0258*/ 	.short	0x0101
        /*025a*/ 	.byte	0x04
	.zero		1


	//   ....[28]....
        /*025c*/ 	.word	0x00003cd0
        /*0260*/ 	.word	0x0000000e
        /*0264*/ 	.word	0x00000040
        /*0268*/ 	.short	0x010a
        /*026a*/ 	.byte	0x3f
	.zero		1


	//   ....[29]....
        /*026c*/ 	.word	0x00004310
        /*0270*/ 	.word	0x000000ff
        /*0274*/ 	.word	0x00000000
        /*0278*/ 	.short	0x0101
        /*027a*/ 	.byte	0x04
	.zero		1


	//   ....[30]....
        /*027c*/ 	.word	0x00004410
        /*0280*/ 	.word	0x0000000f
        /*0284*/ 	.word	0x00000040
        /*0288*/ 	.short	0x010a
        /*028a*/ 	.byte	0x3f
	.zero		1


	//   ....[31]....
        /*028c*/ 	.word	0x00004a20
        /*0290*/ 	.word	0x000000ff
        /*0294*/ 	.word	0x00000000
        /*0298*/ 	.short	0x0101
        /*029a*/ 	.byte	0x04
	.zero		1


	//   ....[32]....
        /*029c*/ 	.word	0x000053e0
        /*02a0*/ 	.word	0x000000ff
        /*02a4*/ 	.word	0x00000000
        /*02a8*/ 	.short	0x0101
        /*02aa*/ 	.byte	0x04
	.zero		1


	//   ....[33]....
        /*02ac*/ 	.word	0x000059f0
        /*02b0*/ 	.word	0x000000ff
        /*02b4*/ 	.word	0x00000088
        /*02b8*/ 	.short	0x010a
        /*02ba*/ 	.byte	0x04
	.zero		1


	//   ....[34]....
        /*02bc*/ 	.word	0x00005e00
        /*02c0*/ 	.word	0x000000ff
        /*02c4*/ 	.word	0x00000060
        /*02c8*/ 	.short	0x010a
        /*02ca*/ 	.byte	0x05
	.zero		1


	//   ....[35]....
        /*02cc*/ 	.word	0x00005ef0
        /*02d0*/ 	.word	0x000000ff
        /*02d4*/ 	.word	0x00000040
        /*02d8*/ 	.short	0x010b
        /*02da*/ 	.byte	0x05
	.zero		1


	//   ....[36]....
        /*02dc*/ 	.word	0x00005f50
        /*02e0*/ 	.word	0x000000ff
        /*02e4*/ 	.word	0x00000000
        /*02e8*/ 	.short	0x0101
        /*02ea*/ 	.byte	0x04
	.zero		1


	//   ....[37]....
        /*02ec*/ 	.word	0x00005f80
        /*02f0*/ 	.word	0x000000ff
        /*02f4*/ 	.word	0x00000068
        /*02f8*/ 	.short	0x010a
        /*02fa*/ 	.byte	0x05
	.zero		1


	//   ....[38]....
        /*02fc*/ 	.word	0x00006090
        /*0300*/ 	.word	0x000000ff
        /*0304*/ 	.word	0x00000048
        /*0308*/ 	.short	0x010b
        /*030a*/ 	.byte	0x05
	.zero		1


	//   ....[39]....
        /*030c*/ 	.word	0x00006100
        /*0310*/ 	.word	0x000000ff
        /*0314*/ 	.word	0x00000000
        /*0318*/ 	.short	0x0101
        /*031a*/ 	.byte	0x04
	.zero		1


	//   ....[40]....
        /*031c*/ 	.word	0x00006130
        /*0320*/ 	.word	0x000000ff
        /*0324*/ 	.word	0x00000070
        /*0328*/ 	.short	0x010a
        /*032a*/ 	.byte	0x05
	.zero		1


	//   ....[41]....
        /*032c*/ 	.word	0x00006230
        /*0330*/ 	.word	0x000000ff
        /*0334*/ 	.word	0x00000050
        /*0338*/ 	.short	0x010b
        /*033a*/ 	.byte	0x05
	.zero		1


	//   ....[42]....
        /*033c*/ 	.word	0x00006290
        /*0340*/ 	.word	0x000000ff
        /*0344*/ 	.word	0x00000000
        /*0348*/ 	.short	0x0101
        /*034a*/ 	.byte	0x04
	.zero		1


	//   ....[43]....
        /*034c*/ 	.word	0x000062c0
        /*0350*/ 	.word	0x000000ff
        /*0354*/ 	.word	0x00000078
        /*0358*/ 	.short	0x010a
        /*035a*/ 	.byte	0x05
	.zero		1


	//   ....[44]....
        /*035c*/ 	.word	0x000063c0
        /*0360*/ 	.word	0x000000ff
        /*0364*/ 	.word	0x00000058
        /*0368*/ 	.short	0x010b
        /*036a*/ 	.byte	0x05
	.zero		1


	//   ....[45]....
        /*036c*/ 	.word	0x000064b0
        /*0370*/ 	.word	0x000000ff
        /*0374*/ 	.word	0x00000000
        /*0378*/ 	.short	0x0101
        /*037a*/ 	.byte	0x04
	.zero		1


	//   ....[46]....
        /*037c*/ 	.word	0x00006af0
        /*0380*/ 	.word	0x00000003
        /*0384*/ 	.word	0x00000060
        /*0388*/ 	.short	0x010a
        /*038a*/ 	.byte	0x3f
	.zero		1


	//   ....[47]....
        /*038c*/ 	.word	0x00006b30
        /*0390*/ 	.word	0x00000003
        /*0394*/ 	.word	0x00000068
        /*0398*/ 	.short	0x010a
        /*039a*/ 	.byte	0x3f
	.zero		1


	//   ....[48]....
        /*039c*/ 	.word	0x00006b70
        /*03a0*/ 	.word	0x00000003
        /*03a4*/ 	.word	0x00000070
        /*03a8*/ 	.short	0x010a
        /*03aa*/ 	.byte	0x3f
	.zero		1


	//   ....[49]....
        /*03ac*/ 	.word	0x00006bc0
        /*03b0*/ 	.word	0x00000003
        /*03b4*/ 	.word	0x00000078
        /*03b8*/ 	.short	0x010a
        /*03ba*/ 	.byte	0x3f
	.zero		1


	//   ....[50]....
        /*03bc*/ 	.word	0x00006f20
        /*03c0*/ 	.word	0x0000000e
        /*03c4*/ 	.word	0x00000020
        /*03c8*/ 	.short	0x010a
        /*03ca*/ 	.byte	0x3f
	.zero		1


	//   ....[51]....
        /*03cc*/ 	.word	0x000072d0
        /*03d0*/ 	.word	0x00000004
        /*03d4*/ 	.word	0x00000088
        /*03d8*/ 	.short	0x0101
        /*03da*/ 	.byte	0x3f
	.zero		1


	//   ....[52]....
        /*03dc*/ 	.word	0x000079d0
        /*03e0*/ 	.word	0x00000005
        /*03e4*/ 	.word	0x00000000
        /*03e8*/ 	.short	0x010a
        /*03ea*/ 	.byte	0x3f
	.zero		1


	//   ....[53]....
        /*03ec*/ 	.word	0x00007a50
        /*03f0*/ 	.word	0x00000007
        /*03f4*/ 	.word	0x00000000
        /*03f8*/ 	.short	0x010a
        /*03fa*/ 	.byte	0x3f
	.zero		1


	//   ....[54]....
        /*03fc*/ 	.word	0x00007ae0
        /*0400*/ 	.word	0x00000006
        /*0404*/ 	.word	0x00000000
        /*0408*/ 	.short	0x010a
        /*040a*/ 	.byte	0x3f
	.zero		1


	//   ....[55]....
        /*040c*/ 	.word	0x00007b70
        /*0410*/ 	.word	0x00000003
        /*0414*/ 	.word	0x00000000
        /*0418*/ 	.short	0x010a
        /*041a*/ 	.byte	0x3f
	.zero		1


	//   ....[56]....
        /*041c*/ 	.word	0x00007bd0
        /*0420*/ 	.word	0x00000003
        /*0424*/ 	.word	0x00000000
        /*0428*/ 	.short	0x010a
        /*042a*/ 	.byte	0x3f
	.zero		1


	//   ....[57]....
        /*042c*/ 	.word	0x00007c30
        /*0430*/ 	.word	0x00000005
        /*0434*/ 	.word	0x00000000
        /*0438*/ 	.short	0x010a
        /*043a*/ 	.byte	0x3f
	.zero		1


	//   ....[58]....
        /*043c*/ 	.word	0x00007c90
        /*0440*/ 	.word	0x00000004
        /*0444*/ 	.word	0x00000040
        /*0448*/ 	.short	0x010a
        /*044a*/ 	.byte	0x3f
	.zero		1


	//   ....[59]....
        /*044c*/ 	.word	0x00007ce0
        /*0450*/ 	.word	0x0000000f
        /*0454*/ 	.word	0x00000040
        /*0458*/ 	.short	0x010a
        /*045a*/ 	.byte	0x3f
	.zero		1


	//   ....[60]....
        /*045c*/ 	.word	0x00007d30
        /*0460*/ 	.word	0x0000000e
        /*0464*/ 	.word	0x00000040
        /*0468*/ 	.short	0x010a
        /*046a*/ 	.byte	0x3f
	.zero		1


	//   ....[61]....
        /*046c*/ 	.word	0x00007d80
        /*0470*/ 	.word	0x0000000f
        /*0474*/ 	.word	0x00000040
        /*0478*/ 	.short	0x010a
        /*047a*/ 	.byte	0x3f
	.zero		1


	//   ....[62]....
        /*047c*/ 	.word	0x00007de0
        /*0480*/ 	.word	0x00000003
        /*0484*/ 	.word	0x00000088
        /*0488*/ 	.short	0x010a
        /*048a*/ 	.byte	0x3f
	.zero		1


	//   ....[63]....
        /*048c*/ 	.word	0x00007e40
        /*0490*/ 	.word	0x00000005
        /*0494*/ 	.word	0x00000060
        /*0498*/ 	.short	0x010a
        /*049a*/ 	.byte	0x3f
	.zero		1


	//   ....[64]....
        /*049c*/ 	.word	0x00007ea0
        /*04a0*/ 	.word	0x00000005
        /*04a4*/ 	.word	0x00000068
        /*04a8*/ 	.short	0x010a
        /*04aa*/ 	.byte	0x3f
	.zero		1


	//   ....[65]....
        /*04ac*/ 	.word	0x00007f00
        /*04b0*/ 	.word	0x00000005
        /*04b4*/ 	.word	0x00000070
        /*04b8*/ 	.short	0x010a
        /*04ba*/ 	.byte	0x3f
	.zero		1


	//   ....[66]....
        /*04bc*/ 	.word	0x00007f60
        /*04c0*/ 	.word	0x00000005
        /*04c4*/ 	.word	0x00000078
        /*04c8*/ 	.short	0x010a
        /*04ca*/ 	.byte	0x3f
	.zero		1


	//   ....[67]....
        /*04cc*/ 	.word	0x00007fb0
        /*04d0*/ 	.word	0x00000003
        /*04d4*/ 	.word	0x00000060
        /*04d8*/ 	.short	0x010a
        /*04da*/ 	.byte	0x3f
	.zero		1


	//   ....[68]....
        /*04dc*/ 	.word	0x00008000
        /*04e0*/ 	.word	0x00000003
        /*04e4*/ 	.word	0x00000068
        /*04e8*/ 	.short	0x010a
        /*04ea*/ 	.byte	0x3f
	.zero		1


	//   ....[69]....
        /*04ec*/ 	.word	0x00008050
        /*04f0*/ 	.word	0x00000003
        /*04f4*/ 	.word	0x00000070
        /*04f8*/ 	.short	0x010a
        /*04fa*/ 	.byte	0x3f
	.zero		1


	//   ....[70]....
        /*04fc*/ 	.word	0x00008120
        /*0500*/ 	.word	0x0000000e
        /*0504*/ 	.word	0x00000020
        /*0508*/ 	.short	0x010a
        /*050a*/ 	.byte	0x3f
	.zero		1


	//   ....[71]....
        /*050c*/ 	.word	0x000081f0
        /*0510*/ 	.word	0x00000005
        /*0514*/ 	.word	0x00000000
        /*0518*/ 	.short	0x010a
        /*051a*/ 	.byte	0x3f
	.zero		1


	//   ....[72]....
        /*051c*/ 	.word	0x00008240
        /*0520*/ 	.word	0x00000007
        /*0524*/ 	.word	0x00000000
        /*0528*/ 	.short	0x010a
        /*052a*/ 	.byte	0x3f
	.zero		1


	//   ....[73]....
        /*052c*/ 	.word	0x00008290
        /*0530*/ 	.word	0x00000006
        /*0534*/ 	.word	0x00000000
        /*0538*/ 	.short	0x010a
        /*053a*/ 	.byte	0x3f
	.zero		1


	//----- nvinfo : EIATTR_NUM_MBARRIERS
	.align		4
.L_38:
        /*053c*/ 	.byte	0x03, 0x38
        /*053e*/ 	.short	0x0012


	//----- nvinfo : EIATTR_EXIT_INSTR_OFFSETS
	.align		4
        /*0540*/ 	.byte	0x04, 0x1c
        /*0542*/ 	.short	(.L_40 - .L_39)


	//   ....[0]....
.L_39:
        /*0544*/ 	.word	0x00007bc0


	//----- nvinfo : EIATTR_MAX_THREADS
	.align		4
.L_40:
        /*0548*/ 	.byte	0x04, 0x05
        /*054a*/ 	.short	(.L_42 - .L_41)
.L_41:
        /*054c*/ 	.word	0x00000180
        /*0550*/ 	.word	0x00000001
        /*0554*/ 	.word	0x00000001


	//----- nvinfo : EIATTR_CRS_STACK_SIZE
	.align		4
.L_42:
        /*0558*/ 	.byte	0x04, 0x1e
        /*055a*/ 	.short	(.L_44 - .L_43)
.L_43:
        /*055c*/ 	.word	0x00000000


	//----- nvinfo : EIATTR_CBANK_PARAM_SIZE
	.align		4
.L_44:
        /*0560*/ 	.byte	0x03, 0x19
        /*0562*/ 	.short	0x0770


	//----- nvinfo : EIATTR_PARAM_CBANK
	.align		4
        /*0564*/ 	.byte	0x04, 0x0a
        /*0566*/ 	.short	(.L_46 - .L_45)
	.align		4
.L_45:
        /*0568*/ 	.word	index@(.nv.constant0._ZN7cutlass13device_kernelINS_4gemm6kernel13GemmUniversalIN4cute5tupleIJiiiiEEENS1_10collective13CollectiveMmaINS1_34MainloopSm90TmaGmmaWarpSpecializedILi4ENS5_IJNS4_1CILi2EEENSA_ILi1EEESC_EEENS1_35KernelTmaWarpSpecializedCooperativeEEENS5_IJNSA_ILi256EEENSA_ILi64EEESH_EEENS_6half_tENS5_IJlSC_lEEESJ_SK_NS4_8TiledMMAINS4_8MMA_AtomIJNS4_4SM904GMMA25MMA_64x64x16_F32F16F16_SSILNSO_5MajorE0ELSQ_0ELNSO_7ScaleInE1ELSR_1EEEEEENS4_6LayoutISD_NS5_IJSC_NSA_ILi0EEESV_EEEEENS5_IJNS4_10UnderscoreESY_SY_EEEEENS4_13SM90_TMA_LOADENS4_14ComposedLayoutINS4_7SwizzleILi3ELi4ELi3EEENS4_18smem_ptr_flag_bitsILi16EEENSU_INS5_IJNSA_ILi8EEESH_EEENS5_IJSH_SC_EEEEEEEvNS4_8identityENS4_23SM90_TMA_LOAD_MULTICASTES1B_vS1C_EENS_8epilogue10collective18CollectiveEpilogueINS1F_22Sm90TmaWarpSpecializedILi4ELi2ELi16ELb1ELb0EEEJSI_NS5_IJNSA_ILi128EEENSA_ILi32EEEEEESJ_SK_SJ_SK_NS1F_6fusion15FusionCallbacksIS1J_NS1N_13LinCombEltActINS1F_6thread4ReLuESJ_fSJ_fLNS_15FloatRoundStyleE2EEESI_S1M_JEEES11_NS12_INS13_ILi2ELi4ELi3EEES16_NSU_INS5_IJS17_S1L_EEENS5_IJS1L_SC_EEEEEEENS4_17SM75_U32x4_LDSM_NENS4_14SM90_TMA_STOREES1Z_NS4_17SM90_U32x4_STSM_NENS4_9Copy_AtomIJS22_SJ_EEEvEEEvvEEEEvNT_6ParamsE)
        /*056c*/ 	.short	0x0210
        /*056e*/ 	.short	0x0770


	//----- nvinfo : EIATTR_SW_WAR
	.align		4
.L_46:
        /*0570*/ 	.byte	0x04, 0x36
        /*0572*/ 	.short	(.L_48 - .L_47)
.L_47:
        /*0574*/ 	.word	0x00000008
.L_48:


//--------------------- .nv.callgraph             --------------------------
	.section	.nv.callgraph,"",@"SHT_CUDA_CALLGRAPH"
	.align	4
	.sectionentsize	8
	.align		4
        /*0000*/ 	.word	0x00000000
	.align		4
        /*0004*/ 	.word	0xffffffff
	.align		4
        /*0008*/ 	.word	index@(_ZN7cutlass13device_kernelINS_4gemm6kernel13GemmUniversalIN4cute5tupleIJiiiiEEENS1_10collective13CollectiveMmaINS1_34MainloopSm90TmaGmmaWarpSpecializedILi4ENS5_IJNS4_1CILi2EEENSA_ILi1EEESC_EEENS1_35KernelTmaWarpSpecializedCooperativeEEENS5_IJNSA_ILi256EEENSA_ILi64EEESH_EEENS_6half_tENS5_IJlSC_lEEESJ_SK_NS4_8TiledMMAINS4_8MMA_AtomIJNS4_4SM904GMMA25MMA_64x64x16_F32F16F16_SSILNSO_5MajorE0ELSQ_0ELNSO_7ScaleInE1ELSR_1EEEEEENS4_6LayoutISD_NS5_IJSC_NSA_ILi0EEESV_EEEEENS5_IJNS4_10UnderscoreESY_SY_EEEEENS4_13SM90_TMA_LOADENS4_14ComposedLayoutINS4_7SwizzleILi3ELi4ELi3EEENS4_18smem_ptr_flag_bitsILi16EEENSU_INS5_IJNSA_ILi8EEESH_EEENS5_IJSH_SC_EEEEEEEvNS4_8identityENS4_23SM90_TMA_LOAD_MULTICASTES1B_vS1C_EENS_8epilogue10collective18CollectiveEpilogueINS1F_22Sm90TmaWarpSpecializedILi4ELi2ELi16ELb1ELb0EEEJSI_NS5_IJNSA_ILi128EEENSA_ILi32EEEEEESJ_SK_SJ_SK_NS1F_6fusion15FusionCallbacksIS1J_NS1N_13LinCombEltActINS1F_6thread4ReLuESJ_fSJ_fLNS_15FloatRoundStyleE2EEESI_S1M_JEEES11_NS12_INS13_ILi2ELi4ELi3EEES16_NSU_INS5_IJS17_S1L_EEENS5_IJS1L_SC_EEEEEEENS4_17SM75_U32x4_LDSM_NENS4_14SM90_TMA_STOREES1Z_NS4_17SM90_U32x4_STSM_NENS4_9Copy_AtomIJS22_SJ_EEEvEEEvvEEEEvNT_6ParamsE)
	.align		4
        /*000c*/ 	.word	index@(__assertfail)
	.align		4
        /*0010*/ 	.word	0x00000000
	.align		4
        /*0014*/ 	.word	0xfffffffe
	.align		4
        /*0018*/ 	.word	0x00000000
	.align		4
        /*001c*/ 	.word	0xfffffffd
	.align		4
        /*0020*/ 	.word	0x00000000
	.align		4
        /*0024*/ 	.word	0xfffffffc


//--------------------- .nv.constant4             --------------------------
	.section	.nv.constant4,"a",@progbits
	.align	8
	.align		8
.nv.constant4:
        /*0000*/ 	.dword	__assertfail
	.align		8
        /*0008*/ 	.dword	__unnamed_1
	.align		8
        /*0010*/ 	.dword	__unnamed_2
	.align		8
        /*0018*/ 	.dword	_ZN39_INTERNAL_348d804e_4_k_cu_790385f9_32904cuda3std3__45__cpo5beginE
	.align		8
        /*0020*/ 	.dword	_ZN39_INTERNAL_348d804e_4_k_cu_790385f9_32904cuda3std3__45__cpo3endE
	.align		8
        /*0028*/ 	.dword	_ZN39_INTERNAL_348d804e_4_k_cu_790385f9_32904cuda3std3__45__cpo6cbeginE
	.align		8
        /*0030*/ 	.dword	_ZN39_INTERNAL_348d804e_4_k_cu_790385f9_32904cuda3std3__45__cpo4cendE
	.align		8
        /*0038*/ 	.dword	_ZN39_INTERNAL_348d804e_4_k_cu_790385f9_32904cuda3std3__441_GLOBAL__N__348d804e_4_k_cu_790385f9_32906ignoreE
	.align		8
        /*0040*/ 	.dword	_ZN39_INTERNAL_348d804e_4_k_cu_790385f9_32904cuda3std3__419piecewise_constructE
	.align		8
        /*0048*/ 	.dword	_ZN39_INTERNAL_348d804e_4_k_cu_790385f9_32904cuda3std3__48in_placeE
	.align		8
        /*0050*/ 	.dword	_ZN39_INTERNAL_348d804e_4_k_cu_790385f9_32904cuda3std6ranges3__45__cpo4swapE
	.align		8
        /*0058*/ 	.dword	_ZN39_INTERNAL_348d804e_4_k_cu_790385f9_32904cuda3std6ranges3__45__cpo9iter_moveE
	.align		8
        /*0060*/ 	.dword	_ZN39_INTERNAL_348d804e_4_k_cu_790385f9_32904cute7productE
	.align		8
        /*0068*/ 	.dword	_ZN39_INTERNAL_348d804e_4_k_cu_790385f9_32904cute1_E
	.align		8
        /*0070*/ 	.dword	$str$22
	.align		8
        /*0078*/ 	.dword	$str$23
	.align		8
        /*0080*/ 	.dword	$str$26
	.align		8
        /*0088*/ 	.dword	$str$27


//--------------------- .text._ZN7cutlass13device_kernelINS_4gemm6kernel13GemmUniversalIN4cute5tupleIJiiiiEEENS1_10collective13CollectiveMmaINS1_34MainloopSm90TmaGmmaWarpSpecializedILi4ENS5_IJNS4_1CILi2EEENSA_ILi1EEESC_EEENS1_35KernelTmaWarpSpecializedCooperativeEEENS5_IJNSA_ILi256EEENSA_ILi64EEESH_EEENS_6half_tENS5_IJlSC_lEEESJ_SK_NS4_8TiledMMAINS4_8MMA_AtomIJNS4_4SM904GMMA25MMA_64x64x16_F32F16F16_SSILNSO_5MajorE0ELSQ_0ELNSO_7ScaleInE1ELSR_1EEEEEENS4_6LayoutISD_NS5_IJSC_NSA_ILi0EEESV_EEEEENS5_IJNS4_10UnderscoreESY_SY_EEEEENS4_13SM90_TMA_LOADENS4_14ComposedLayoutINS4_7SwizzleILi3ELi4ELi3EEENS4_18smem_ptr_flag_bitsILi16EEENSU_INS5_IJNSA_ILi8EEESH_EEENS5_IJSH_SC_EEEEEEEvNS4_8identityENS4_23SM90_TMA_LOAD_MULTICASTES1B_vS1C_EENS_8epilogue10collective18CollectiveEpilogueINS1F_22Sm90TmaWarpSpecializedILi4ELi2ELi16ELb1ELb0EEEJSI_NS5_IJNSA_ILi128EEENSA_ILi32EEEEEESJ_SK_SJ_SK_NS1F_6fusion15FusionCallbacksIS1J_NS1N_13LinCombEltActINS1F_6thread4ReLuESJ_fSJ_fLNS_15FloatRoundStyleE2EEESI_S1M_JEEES11_NS12_INS13_ILi2ELi4ELi3EEES16_NSU_INS5_IJS17_S1L_EEENS5_IJS1L_SC_EEEEEEENS4_17SM75_U32x4_LDSM_NENS4_14SM90_TMA_STOREES1Z_NS4_17SM90_U32x4_STSM_NENS4_9Copy_AtomIJS22_SJ_EEEvEEEvvEEEEvNT_6ParamsE --------------------------
	.section	.text._ZN7cutlass13device_kernelINS_4gemm6kernel13GemmUniversalIN4cute5tupleIJiiiiEEENS1_10collective13CollectiveMmaINS1_34MainloopSm90TmaGmmaWarpSpecializedILi4ENS5_IJNS4_1CILi2EEENSA_ILi1EEESC_EEENS1_35KernelTmaWarpSpecializedCooperativeEEENS5_IJNSA_ILi256EEENSA_ILi64EEESH_EEENS_6half_tENS5_IJlSC_lEEESJ_SK_NS4_8TiledMMAINS4_8MMA_AtomIJNS4_4SM904GMMA25MMA_64x64x16_F32F16F16_SSILNSO_5MajorE0ELSQ_0ELNSO_7ScaleInE1ELSR_1EEEEEENS4_6LayoutISD_NS5_IJSC_NSA_ILi0EEESV_EEEEENS5_IJNS4_10UnderscoreESY_SY_EEEEENS4_13SM90_TMA_LOADENS4_14ComposedLayoutINS4_7SwizzleILi3ELi4ELi3EEENS4_18smem_ptr_flag_bitsILi16EEENSU_INS5_IJNSA_ILi8EEESH_EEENS5_IJSH_SC_EEEEEEEvNS4_8identityENS4_23SM90_TMA_LOAD_MULTICASTES1B_vS1C_EENS_8epilogue10collective18CollectiveEpilogueINS1F_22Sm90TmaWarpSpecializedILi4ELi2ELi16ELb1ELb0EEEJSI_NS5_IJNSA_ILi128EEENSA_ILi32EEEEEESJ_SK_SJ_SK_NS1F_6fusion15FusionCallbacksIS1J_NS1N_13LinCombEltActINS1F_6thread4ReLuESJ_fSJ_fLNS_15FloatRoundStyleE2EEESI_S1M_JEEES11_NS12_INS13_ILi2ELi4ELi3EEES16_NSU_INS5_IJS17_S1L_EEENS5_IJS1L_SC_EEEEEEENS4_17SM75_U32x4_LDSM_NENS4_14SM90_TMA_STOREES1Z_NS4_17SM90_U32x4_STSM_NENS4_9Copy_AtomIJS22_SJ_EEEvEEEvvEEEEvNT_6ParamsE,"ax",@progbits
	.align	128
.text._ZN7cutlass13device_kernelINS_4gemm6kernel13GemmUniversalIN4cute5tupleIJiiiiEEENS1_10collective13CollectiveMmaINS1_34MainloopSm90TmaGmmaWarpSpecializedILi4ENS5_IJNS4_1CILi2EEENSA_ILi1EEESC_EEENS1_35KernelTmaWarpSpecializedCooperativeEEENS5_IJNSA_ILi256EEENSA_ILi64EEESH_EEENS_6half_tENS5_IJlSC_lEEESJ_SK_NS4_8TiledMMAINS4_8MMA_AtomIJNS4_4SM904GMMA25MMA_64x64x16_F32F16F16_SSILNSO_5MajorE0ELSQ_0ELNSO_7ScaleInE1ELSR_1EEEEEENS4_6LayoutISD_NS5_IJSC_NSA_ILi0EEESV_EEEEENS5_IJNS4_10UnderscoreESY_SY_EEEEENS4_13SM90_TMA_LOADENS4_14ComposedLayoutINS4_7SwizzleILi3ELi4ELi3EEENS4_18smem_ptr_flag_bitsILi16EEENSU_INS5_IJNSA_ILi8EEESH_EEENS5_IJSH_SC_EEEEEEEvNS4_8identityENS4_23SM90_TMA_LOAD_MULTICASTES1B_vS1C_EENS_8epilogue10collective18CollectiveEpilogueINS1F_22Sm90TmaWarpSpecializedILi4ELi2ELi16ELb1ELb0EEEJSI_NS5_IJNSA_ILi128EEENSA_ILi32EEEEEESJ_SK_SJ_SK_NS1F_6fusion15FusionCallbacksIS1J_NS1N_13LinCombEltActINS1F_6thread4ReLuESJ_fSJ_fLNS_15FloatRoundStyleE2EEESI_S1M_JEEES11_NS12_INS13_ILi2ELi4ELi3EEES16_NSU_INS5_IJS17_S1L_EEENS5_IJS1L_SC_EEEEEEENS4_17SM75_U32x4_LDSM_NENS4_14SM90_TMA_STOREES1Z_NS4_17SM90_U32x4_STSM_NENS4_9Copy_AtomIJS22_SJ_EEEvEEEvvEEEEvNT_6ParamsE:
        .type           _ZN7cutlass13device_kernelINS_4gemm6kernel13GemmUniversalIN4cute5tupleIJiiiiEEENS1_10collective13CollectiveMmaINS1_34MainloopSm90TmaGmmaWarpSpecializedILi4ENS5_IJNS4_1CILi2EEENSA_ILi1EEESC_EEENS1_35KernelTmaWarpSpecializedCooperativeEEENS5_IJNSA_ILi256EEENSA_ILi64EEESH_EEENS_6half_tENS5_IJlSC_lEEESJ_SK_NS4_8TiledMMAINS4_8MMA_AtomIJNS4_4SM904GMMA25MMA_64x64x16_F32F16F16_SSILNSO_5MajorE0ELSQ_0ELNSO_7ScaleInE1ELSR_1EEEEEENS4_6LayoutISD_NS5_IJSC_NSA_ILi0EEESV_EEEEENS5_IJNS4_10UnderscoreESY_SY_EEEEENS4_13SM90_TMA_LOADENS4_14ComposedLayoutINS4_7SwizzleILi3ELi4ELi3EEENS4_18smem_ptr_flag_bitsILi16EEENSU_INS5_IJNSA_ILi8EEESH_EEENS5_IJSH_SC_EEEEEEEvNS4_8identityENS4_23SM90_TMA_LOAD_MULTICASTES1B_vS1C_EENS_8epilogue10collective18CollectiveEpilogueINS1F_22Sm90TmaWarpSpecializedILi4ELi2ELi16ELb1ELb0EEEJSI_NS5_IJNSA_ILi128EEENSA_ILi32EEEEEESJ_SK_SJ_SK_NS1F_6fusion15FusionCallbacksIS1J_NS1N_13LinCombEltActINS1F_6thread4ReLuESJ_fSJ_fLNS_15FloatRoundStyleE2EEESI_S1M_JEEES11_NS12_INS13_ILi2ELi4ELi3EEES16_NSU_INS5_IJS17_S1L_EEENS5_IJS1L_SC_EEEEEEENS4_17SM75_U32x4_LDSM_NENS4_14SM90_TMA_STOREES1Z_NS4_17SM90_U32x4_STSM_NENS4_9Copy_AtomIJS22_SJ_EEEvEEEvvEEEEvNT_6ParamsE,@function
        .size           _ZN7cutlass13device_kernelINS_4gemm6kernel13GemmUniversalIN4cute5tupleIJiiiiEEENS1_10collective13CollectiveMmaINS1_34MainloopSm90TmaGmmaWarpSpecializedILi4ENS5_IJNS4_1CILi2EEENSA_ILi1EEESC_EEENS1_35KernelTmaWarpSpecializedCooperativeEEENS5_IJNSA_ILi256EEENSA_ILi64EEESH_EEENS_6half_tENS5_IJlSC_lEEESJ_SK_NS4_8TiledMMAINS4_8MMA_AtomIJNS4_4SM904GMMA25MMA_64x64x16_F32F16F16_SSILNSO_5MajorE0ELSQ_0ELNSO_7ScaleInE1ELSR_1EEEEEENS4_6LayoutISD_NS5_IJSC_NSA_ILi0EEESV_EEEEENS5_IJNS4_10UnderscoreESY_SY_EEEEENS4_13SM90_TMA_LOADENS4_14ComposedLayoutINS4_7SwizzleILi3ELi4ELi3EEENS4_18smem_ptr_flag_bitsILi16EEENSU_INS5_IJNSA_ILi8EEESH_EEENS5_IJSH_SC_EEEEEEEvNS4_8identityENS4_23SM90_TMA_LOAD_MULTICASTES1B_vS1C_EENS_8epilogue10collective18CollectiveEpilogueINS1F_22Sm90TmaWarpSpecializedILi4ELi2ELi16ELb1ELb0EEEJSI_NS5_IJNSA_ILi128EEENSA_ILi32EEEEEESJ_SK_SJ_SK_NS1F_6fusion15FusionCallbacksIS1J_NS1N_13LinCombEltActINS1F_6thread4ReLuESJ_fSJ_fLNS_15FloatRoundStyleE2EEESI_S1M_JEEES11_NS12_INS13_ILi2ELi4ELi3EEES16_NSU_INS5_IJS17_S1L_EEENS5_IJS1L_SC_EEEEEEENS4_17SM75_U32x4_LDSM_NENS4_14SM90_TMA_STOREES1Z_NS4_17SM90_U32x4_STSM_NENS4_9Copy_AtomIJS22_SJ_EEEvEEEvvEEEEvNT_6ParamsE,(.L_x_189 - _ZN7cutlass13device_kernelINS_4gemm6kernel13GemmUniversalIN4cute5tupleIJiiiiEEENS1_10collective13CollectiveMmaINS1_34MainloopSm90TmaGmmaWarpSpecializedILi4ENS5_IJNS4_1CILi2EEENSA_ILi1EEESC_EEENS1_35KernelTmaWarpSpecializedCooperativeEEENS5_IJNSA_ILi256EEENSA_ILi64EEESH_EEENS_6half_tENS5_IJlSC_lEEESJ_SK_NS4_8TiledMMAINS4_8MMA_AtomIJNS4_4SM904GMMA25MMA_64x64x16_F32F16F16_SSILNSO_5MajorE0ELSQ_0ELNSO_7ScaleInE1ELSR_1EEEEEENS4_6LayoutISD_NS5_IJSC_NSA_ILi0EEESV_EEEEENS5_IJNS4_10UnderscoreESY_SY_EEEEENS4_13SM90_TMA_LOADENS4_14ComposedLayoutINS4_7SwizzleILi3ELi4ELi3EEENS4_18smem_ptr_flag_bitsILi16EEENSU_INS5_IJNSA_ILi8EEESH_EEENS5_IJSH_SC_EEEEEEEvNS4_8identityENS4_23SM90_TMA_LOAD_MULTICASTES1B_vS1C_EENS_8epilogue10collective18CollectiveEpilogueINS1F_22Sm90TmaWarpSpecializedILi4ELi2ELi16ELb1ELb0EEEJSI_NS5_IJNSA_ILi128EEENSA_ILi32EEEEEESJ_SK_SJ_SK_NS1F_6fusion15FusionCallbacksIS1J_NS1N_13LinCombEltActINS1F_6thread4ReLuESJ_fSJ_fLNS_15FloatRoundStyleE2EEESI_S1M_JEEES11_NS12_INS13_ILi2ELi4ELi3EEES16_NSU_INS5_IJS17_S1L_EEENS5_IJS1L_SC_EEEEEEENS4_17SM75_U32x4_LDSM_NENS4_14SM90_TMA_STOREES1Z_NS4_17SM90_U32x4_STSM_NENS4_9Copy_AtomIJS22_SJ_EEEvEEEvvEEEEvNT_6ParamsE)
        .other          _ZN7cutlass13device_kernelINS_4gemm6kernel13GemmUniversalIN4cute5tupleIJiiiiEEENS1_10collective13CollectiveMmaINS1_34MainloopSm90TmaGmmaWarpSpecializedILi4ENS5_IJNS4_1CILi2EEENSA_ILi1EEESC_EEENS1_35KernelTmaWarpSpecializedCooperativeEEENS5_IJNSA_ILi256EEENSA_ILi64EEESH_EEENS_6half_tENS5_IJlSC_lEEESJ_SK_NS4_8TiledMMAINS4_8MMA_AtomIJNS4_4SM904GMMA25MMA_64x64x16_F32F16F16_SSILNSO_5MajorE0ELSQ_0ELNSO_7ScaleInE1ELSR_1EEEEEENS4_6LayoutISD_NS5_IJSC_NSA_ILi0EEESV_EEEEENS5_IJNS4_10UnderscoreESY_SY_EEEEENS4_13SM90_TMA_LOADENS4_14ComposedLayoutINS4_7SwizzleILi3ELi4ELi3EEENS4_18smem_ptr_flag_bitsILi16EEENSU_INS5_IJNSA_ILi8EEESH_EEENS5_IJSH_SC_EEEEEEEvNS4_8identityENS4_23SM90_TMA_LOAD_MULTICASTES1B_vS1C_EENS_8epilogue10collective18CollectiveEpilogueINS1F_22Sm90TmaWarpSpecializedILi4ELi2ELi16ELb1ELb0EEEJSI_NS5_IJNSA_ILi128EEENSA_ILi32EEEEEESJ_SK_SJ_SK_NS1F_6fusion15FusionCallbacksIS1J_NS1N_13LinCombEltActINS1F_6thread4ReLuESJ_fSJ_fLNS_15FloatRoundStyleE2EEESI_S1M_JEEES11_NS12_INS13_ILi2ELi4ELi3EEES16_NSU_INS5_IJS17_S1L_EEENS5_IJS1L_SC_EEEEEEENS4_17SM75_U32x4_LDSM_NENS4_14SM90_TMA_STOREES1Z_NS4_17SM90_U32x4_STSM_NENS4_9Copy_AtomIJS22_SJ_EEEvEEEvvEEEEvNT_6ParamsE,@"STO_CUDA_ENTRY STV_DEFAULT"
_ZN7cutlass13device_kernelINS_4gemm6kernel13GemmUniversalIN4cute5tupleIJiiiiEEENS1_10collective13CollectiveMmaINS1_34MainloopSm90TmaGmmaWarpSpecializedILi4ENS5_IJNS4_1CILi2EEENSA_ILi1EEESC_EEENS1_35KernelTmaWarpSpecializedCooperativeEEENS5_IJNSA_ILi256EEENSA_ILi64EEESH_EEENS_6half_tENS5_IJlSC_lEEESJ_SK_NS4_8TiledMMAINS4_8MMA_AtomIJNS4_4SM904GMMA25MMA_64x64x16_F32F16F16_SSILNSO_5MajorE0ELSQ_0ELNSO_7ScaleInE1ELSR_1EEEEEENS4_6LayoutISD_NS5_IJSC_NSA_ILi0EEESV_EEEEENS5_IJNS4_10UnderscoreESY_SY_EEEEENS4_13SM90_TMA_LOADENS4_14ComposedLayoutINS4_7SwizzleILi3ELi4ELi3EEENS4_18smem_ptr_flag_bitsILi16EEENSU_INS5_IJNSA_ILi8EEESH_EEENS5_IJSH_SC_EEEEEEEvNS4_8identityENS4_23SM90_TMA_LOAD_MULTICASTES1B_vS1C_EENS_8epilogue10collective18CollectiveEpilogueINS1F_22Sm90TmaWarpSpecializedILi4ELi2ELi16ELb1ELb0EEEJSI_NS5_IJNSA_ILi128EEENSA_ILi32EEEEEESJ_SK_SJ_SK_NS1F_6fusion15FusionCallbacksIS1J_NS1N_13LinCombEltActINS1F_6thread4ReLuESJ_fSJ_fLNS_15FloatRoundStyleE2EEESI_S1M_JEEES11_NS12_INS13_ILi2ELi4ELi3EEES16_NSU_INS5_IJS17_S1L_EEENS5_IJS1L_SC_EEEEEEENS4_17SM75_U32x4_LDSM_NENS4_14SM90_TMA_STOREES1Z_NS4_17SM90_U32x4_STSM_NENS4_9Copy_AtomIJS22_SJ_EEEvEEEvvEEEEvNT_6ParamsE:
[----:B------:R-:W1:Y:S01]  /*0000*/  LDC R1, c[0x0][0x28] ;  /* 0x00000a00ff017b82 */ /* 0x000e620000000800 */
[----:B------:R-:W2:Y:S07]  /*0010*/  S2R R18, SR_TID.X ;  /* 0x0000000000127919 */ /* 0x000eae0000002100 */
[----:B------:R-:W3:Y:S01]  /*0020*/  LDC.64 R4, c[0x0][0x588] ;  /* 0x00016200ff047b82 */ /* 0x000ee20000000a00 */
[----:B------:R-:W-:Y:S01]  /*0030*/  ELECT P0, URZ, PT ;  /* 0x00000000003f782f */ /* 0x000fe20003800000 */
[----:B------:R-:W-:Y:S01]  /*0040*/  BSSY B0, `(.L_x_0) ;  /* 0x0000016000007945 */ /* 0x000fe20003800000 */
[----:B--2---:R-:W-:-:S02]  /*0050*/  SHF.R.U32.HI R8, RZ, 0x5, R18 ;  /* 0x00000005ff087819 */ /* 0x004fc40000011612 */
[----:B------:R-:W-:-:S03]  /*0060*/  SHF.R.U32.HI R2, RZ, 0x7, R18 ;  /* 0x00000007ff027819 */ /* 0x000fc60000011612 */
[----:B------:R-:W2:Y:S04]  /*0070*/  SHFL.IDX PT, R0, R8, RZ, 0x1f ;  /* 0x00001fff08007589 */ /* 0x000ea800000e0000 */
[----:B------:R4:W1:Y:S01]  /*0080*/  SHFL.IDX PT, R7, R2, RZ, 0x1f ;  /* 0x00001fff02077589 */ /* 0x00086200000e0000 */
[----:B--2---:R-:W-:Y:S02]  /*0090*/  ISETP.NE.OR P0, PT, R0, RZ, !P0 ;  /* 0x000000ff0000720c */ /* 0x004fe40004705670 */
[----:B------:R-:W-:-:S11]  /*00a0*/  SHF.R.S32.HI R3, RZ, 0x1f, R0 ;  /* 0x0000001fff037819 */ /* 0x000fd60000011400 */
[----:B-1-34-:R-:W-:Y:S05]  /*00b0*/  @P0 BRA `(.L_x_1) ;  /* 0x0000000000380947 */ /* 0x01afea0003800000 */
[----:B------:R-:W-:Y:S02]  /*00c0*/  ULDC.64 UR4, c[0x0][0x198] ;  /* 0x0000660000047ab9 */ /* 0x000fe40000000a00 */
[----:B------:R-:W-:Y:S02]  /*00d0*/  UIADD3 UR6, UP0, UR4, 0xf0, URZ ;  /* 0x000000f004067890 */ /* 0x000fe4000ff1e03f */
[----:B------:R-:W-:Y:S02]  /*00e0*/  UIADD3 UR8, UP1, UR4, 0x1f0, URZ ;  /* 0x000001f004087890 */ /* 0x000fe4000ff3e03f */
[----:B------:R-:W-:Y:S02]  /*00f0*/  UIADD3 UR10, UP2, UR4, 0x3f0, URZ ;  /* 0x000003f0040a7890 */ /* 0x000fe4000ff5e03f */
[----:B------:R-:W-:Y:S02]  /*0100*/  UIADD3 UR4, UP3, UR4, 0x4f0, URZ ;  /* 0x000004f004047890 */ /* 0x000fe4000ff7e03f */
[----:B------:R-:W-:-:S02]  /*0110*/  UIADD3.X UR7, URZ, UR5, URZ, UP0, !UPT ;  /* 0x000000053f077290 */ /* 0x000fc400087fe43f */
[----:B------:R-:W-:Y:S02]  /*0120*/  UIADD3.X UR9, URZ, UR5, URZ, UP1, !UPT ;  /* 0x000000053f097290 */ /* 0x000fe40008ffe43f */
[----:B------:R-:W-:Y:S02]  /*0130*/  UIADD3.X UR11, URZ, UR5, URZ, UP2, !UPT ;  /* 0x000000053f0b7290 */ /* 0x000fe400097fe43f */
[----:B------:R-:W-:-:S03]  /*0140*/  UIADD3.X UR5, URZ, UR5, URZ, UP3, !UPT ;  /* 0x000000053f057290 */ /* 0x000fc60009ffe43f */
[----:B------:R1:W-:Y:S02]  /*0150*/  UTMACCTL.PF [UR6] ;  /* 0x00000000060079b9 */ /* 0x0003e40008040000 */
[----:B------:R1:W-:Y:S02]  /*0160*/  UTMACCTL.PF [UR8] ;  /* 0x00000000080079b9 */ /* 0x0003e40008040000 */
[----:B------:R1:W-:Y:S02]  /*0170*/  UTMACCTL.PF [UR10] ;  /* 0x000000000a0079b9 */ /* 0x0003e40008040000 */
[----:B------:R1:W-:Y:S02]  /*0180*/  UTMACCTL.PF [UR4] ;  /* 0x00000000040079b9 */ /* 0x0003e40008040000 */
[----:B-1----:R-:W-:Y:S01]  /*0190*/  NOP ;  /* 0x0000000000007918 */ /* 0x002fe20000000000 */
.L_x_1:
[----:B------:R-:W-:Y:S05]  /*01a0*/  BSYNC B0 ;  /* 0x0000000000007941 */ /* 0x000fea0003800000 */
.L_x_0:
[----:B------:R-:W-:Y:S01]  /*01b0*/  ULDC.64 UR4, c[0x0][0x590] ;  /* 0x0001640000047ab9 */ /* 0x000fe20000000a00 */
[----:B------:R-:W-:Y:S01]  /*01c0*/  LEA.HI R3, R3, R0, RZ, 0x2 ;  /* 0x0000000003037211 */ /* 0x000fe200078f10ff */
[----:B------:R-:W-:Y:S01]  /*01d0*/  ULDC.64 UR40, c[0x0][0x208] ;  /* 0x0000820000287ab9 */ /* 0x000fe20000000a00 */
[----:B------:R-:W-:Y:S01]  /*01e0*/  ISETP.NE.U32.AND P2, PT, RZ, UR4, PT ;  /* 0x00000004ff007c0c */ /* 0x000fe2000bf45070 */
[----:B------:R-:W-:Y:S01]  /*01f0*/  IMAD.MOV.U32 R2, RZ, RZ, R4 ;  /* 0x000000ffff027224 */ /* 0x000fe200078e0004 */
[----:B------:R-:W-:Y:S02]  /*0200*/  LOP3.LUT R3, R3, 0xfffffffc, RZ, 0xc0, !PT ;  /* 0xfffffffc03037812 */ /* 0x000fe400078ec0ff */
[----:B------:R-:W-:Y:S02]  /*0210*/  ISETP.NE.AND.EX P3, PT, RZ, UR5, PT, P2 ;  /* 0x00000005ff007c0c */ /* 0x000fe4000bf65320 */
[----:B------:R-:W-:Y:S01]  /*0220*/  PRMT R6, RZ, 0x7610, R6 ;  /* 0x00007610ff067816 */ /* 0x000fe20000000006 */
[----:B------:R-:W-:-:S02]  /*0230*/  IMAD.IADD R0, R0, 0x1, -R3 ;  /* 0x0000000100007824 */ /* 0x000fc400078e0a03 */
[----:B------:R-:W-:-:S08]  /*0240*/  IMAD.MOV.U32 R3, RZ, RZ, R5 ;  /* 0x000000ffff037224 */ /* 0x000fd000078e0005 */
[----:B------:R-:W-:Y:S05]  /*0250*/  @P3 BRA `(.L_x_2) ;  /* 0x0000000000303947 */ /* 0x000fea0003800000 */
[----:B------:R-:W-:Y:S02]  /*0260*/  ULDC.64 UR6, c[0x0][0x588] ;  /* 0x0001620000067ab9 */ /* 0x000fe40000000a00 */
[----:B------:R-:W-:-:S04]  /*0270*/  ISETP.NE.U32.AND P0, PT, RZ, UR6, PT ;  /* 0x00000006ff007c0c */ /* 0x000fc8000bf05070 */
[----:B------:R-:W-:-:S13]  /*0280*/  ISETP.NE.AND.EX P0, PT, RZ, UR7, PT, P0 ;  /* 0x00000007ff007c0c */ /* 0x000fda000bf05300 */
[----:B------:R-:W-:Y:S05]  /*0290*/  @!P0 BRA `(.L_x_3) ;  /* 0x0000000000108947 */ /* 0x000fea0003800000 */
[----:B------:R-:W2:Y:S02]  /*02a0*/  LDG.E R6, desc[UR40][R2.64] ;  /* 0x0000002802067981 */ /* 0x000ea4000c1e1900 */
[----:B--2---:R-:W-:Y:S01]  /*02b0*/  FSETP.NEU.AND P1, PT, R6, RZ, PT ;  /* 0x000000ff0600720b */ /* 0x004fe20003f2d000 */
[----:B------:R-:W-:Y:S01]  /*02c0*/  IMAD.MOV.U32 R6, RZ, RZ, 0x1 ;  /* 0x00000001ff067424 */ /* 0x000fe200078e00ff */
[----:B------:R-:W-:Y:S11]  /*02d0*/  BRA `(.L_x_2) ;  /* 0x0000000000107947 */ /* 0x000ff60003800000 */
.L_x_3:
[----:B------:R-:W-:Y:S01]  /*02e0*/  ULDC UR6, c[0x0][0x580] ;  /* 0x0001600000067ab9 */ /* 0x000fe20000000800 */
[----:B------:R-:W-:Y:S01]  /*02f0*/  IMAD.MOV.U32 R6, RZ, RZ, 0x1 ;  /* 0x00000001ff067424 */ /* 0x000fe200078e00ff */
[----:B------:R-:W-:Y:S02]  /*0300*/  FSETP.NEU.AND P1, PT, RZ, UR6, PT ;  /* 0x00000006ff007c0b */ /* 0x000fe4000bf2d000 */
[----:B------:R-:W-:-:S11]  /*0310*/  CS2R R2, SRZ ;  /* 0x0000000000027805 */ /* 0x000fd6000001ff00 */
.L_x_2:
[----:B------:R-:W-:Y:S02]  /*0320*/  ISETP.NE.U32.AND P4, PT, R2, RZ, PT ;  /* 0x000000ff0200720c */ /* 0x000fe40003f85070 */
[----:B------:R-:W-:Y:S02]  /*0330*/  ISETP.NE.AND.EX P5, PT, RZ, UR5, PT, P2 ;  /* 0x00000005ff007c0c */ /* 0x000fe4000bfa5320 */
[----:B------:R-:W-:Y:S02]  /*0340*/  ISETP.NE.AND.EX P2, PT, R3, RZ, PT, P4 ;  /* 0x000000ff0300720c */ /* 0x000fe40003f45340 */
[----:B------:R-:W-:-:S11]  /*0350*/  PLOP3.LUT P0, PT, PT, PT, PT, 0x8, 0x0 ;  /* 0x000000000000781c */ /* 0x000fd60003f0e170 */
[----:B------:R-:W-:Y:S05]  /*0360*/  @P2 BRA P5, `(.L_x_4) ;  /* 0x0000000000342947 */ /* 0x000fea0002800000 */
[----:B------:R-:W-:-:S04]  /*0370*/  ISETP.NE.U32.AND P0, PT, RZ, UR4, PT ;  /* 0x00000004ff007c0c */ /* 0x000fc8000bf05070 */
[----:B------:R-:W-:-:S13]  /*0380*/  ISETP.NE.AND.EX P0, PT, RZ, UR5, PT, P0 ;  /* 0x00000005ff007c0c */ /* 0x000fda000bf05300 */
[----:B------:R-:W-:Y:S05]  /*0390*/  @!P0 BRA `(.L_x_5) ;  /* 0x0000000000248947 */ /* 0x000fea0003800000 */
[----:B------:R-:W-:Y:S02]  /*03a0*/  PRMT R6, R6, 0x9910, RZ ;  /* 0x0000991006067816 */ /* 0x000fe400000000ff */
[----:B------:R-:W-:Y:S02]  /*03b0*/  ISETP.NE.U32.AND P0, PT, R2, RZ, PT ;  /* 0x000000ff0200720c */ /* 0x000fe40003f05070 */
[----:B------:R-:W-:Y:S02]  /*03c0*/  ISETP.NE.AND P2, PT, R6, RZ, PT ;  /* 0x000000ff0600720c */ /* 0x000fe40003f45270 */
[----:B------:R-:W-:Y:S02]  /*03d0*/  ISETP.NE.AND.EX P0, PT, R3, RZ, PT, P0 ;  /* 0x000000ff0300720c */ /* 0x000fe40003f05300 */
[----:B------:R-:W-:-:S09]  /*03e0*/  SEL R2, RZ, 0xffffffff, P1 ;  /* 0xffffffffff027807 */ /* 0x000fd20000800000 */
[----:B------:R-:W-:-:S04]  /*03f0*/  @!P2 SEL R2, RZ, 0xffffffff, P0 ;  /* 0xffffffffff02a807 */ /* 0x000fc80000000000 */
[----:B------:R-:W-:-:S04]  /*0400*/  LOP3.LUT R2, R2, 0x1, RZ, 0xc0, !PT ;  /* 0x0000000102027812 */ /* 0x000fc800078ec0ff */
[----:B------:R-:W-:Y:S01]  /*0410*/  ISETP.EQ.U32.AND P0, PT, R2, 0x1, PT ;  /* 0x000000010200780c */ /* 0x000fe20003f02070 */
[----:B------:R-:W-:-:S12]  /*0420*/  BRA `(.L_x_4) ;  /* 0x0000000000047947 */ /* 0x000fd80003800000 */
.L_x_5:
[----:B------:R-:W-:-:S13]  /*0430*/  PLOP3.LUT P0, PT, P1, PT, PT, 0x8, 0x0 ;  /* 0x000000000000781c */ /* 0x000fda0000f0e170 */
.L_x_4:
[----:B------:R-:W1:Y:S02]  /*0440*/  SHFL.IDX PT, R2, R8, RZ, 0x1f ;  /* 0x00001fff08027589 */ /* 0x000e6400000e0000 */
[----:B-1----:R-:W-:-:S13]  /*0450*/  ISETP.NE.AND P1, PT, R2, RZ, PT ;  /* 0x000000ff0200720c */ /* 0x002fda0003f25270 */
[----:B------:R-:W-:Y:S05]  /*0460*/  @P1 BRA `(.L_x_6) ;  /* 0x0000000000581947 */ /* 0x000fea0003800000 */
[----:B------:R-:W1:Y:S01]  /*0470*/  S2UR UR8, SR_CgaCtaId ;  /* 0x00000000000879c3 */ /* 0x000e620000008800 */
[----:B------:R-:W-:Y:S01]  /*0480*/  UMOV UR4, 0x400 ;  /* 0x0000040000047882 */ /* 0x000fe20000000000 */
[----:B------:R-:W-:Y:S01]  /*0490*/  UMOV UR5, 0x1 ;  /* 0x0000000100057882 */ /* 0x000fe20000000000 */
[----:B------:R-:W-:Y:S01]  /*04a0*/  UMOV UR6, 0x4 ;  /* 0x0000000400067882 */ /* 0x000fe20000000000 */
[----:B------:R-:W-:Y:S01]  /*04b0*/  ELECT P1, URZ, PT ;  /* 0x00000000003f782f */ /* 0x000fe20003820000 */
[----:B------:R-:W-:-:S04]  /*04c0*/  UIADD3 UR6, -UR6, 0x100000, URZ ;  /* 0x0010000006067890 */ /* 0x000fc8000fffe13f */
[----:B------:R-:W-:Y:S02]  /*04d0*/  USHF.L.U32 UR7, UR6, 0xb, URZ ;  /* 0x0000000b06077899 */ /* 0x000fe4000800063f */
[----:B------:R-:W-:Y:S02]  /*04e0*/  USHF.L.U32 UR6, UR6, 0x1, URZ ;  /* 0x0000000106067899 */ /* 0x000fe4000800063f */
[----:B-1----:R-:W-:Y:S02]  /*04f0*/  ULEA UR8, UR8, UR4, 0x18 ;  /* 0x0000000408087291 */ /* 0x002fe4000f8ec03f */
[----:B------:R-:W-:-:S04]  /*0500*/  UIADD3 UR4, -UR5, 0x100000, URZ ;  /* 0x0010000005047890 */ /* 0x000fc8000fffe13f */
[----:B------:R-:W-:Y:S02]  /*0510*/  USHF.L.U32 UR5, UR4, 0xb, URZ ;  /* 0x0000000b04057899 */ /* 0x000fe4000800063f */
[----:B------:R-:W-:Y:S01]  /*0520*/  USHF.L.U32 UR4, UR4, 0x1, URZ ;  /* 0x0000000104047899 */ /* 0x000fe2000800063f */
[----:B------:R-:W1:Y:S11]  /*0530*/  FENCE.VIEW.ASYNC.S ;  /* 0x00000000000073c6 */ /* 0x000e760000000000 */
[----:B-1----:R1:W2:Y:S01]  /*0540*/  SYNCS.EXCH.64 URZ, [UR8], UR4 ;  /* 0x00000004083f75b2 */ /* 0x0022a20008000100 */
[----:B------:R1:W3:Y:S01]  /*0550*/  SYNCS.EXCH.64 URZ, [UR8+0x20], UR6 ;  /* 0x00002006083f75b2 */ /* 0x0002e20008000100 */
[----:B------:R1:W4:Y:S01]  /*0560*/  SYNCS.EXCH.64 URZ, [UR8+0x8], UR4 ;  /* 0x00000804083f75b2 */ /* 0x0003220008000100 */
[----:B------:R1:W1:Y:S01]  /*0570*/  SYNCS.EXCH.64 URZ, [UR8+0x28], UR6 ;  /* 0x00002806083f75b2 */ /* 0x0002620008000100 */
[----:B------:R1:W1:Y:S01]  /*0580*/  SYNCS.EXCH.64 URZ, [UR8+0x10], UR4 ;  /* 0x00001004083f75b2 */ /* 0x0002620008000100 */
[----:B------:R1:W1:Y:S01]  /*0590*/  SYNCS.EXCH.64 URZ, [UR8+0x30], UR6 ;  /* 0x00003006083f75b2 */ /* 0x0002620008000100 */
[----:B------:R1:W1:Y:S01]  /*05a0*/  SYNCS.EXCH.64 URZ, [UR8+0x18], UR4 ;  /* 0x00001804083f75b2 */ /* 0x0002620008000100 */
[----:B------:R1:W1:Y:S01]  /*05b0*/  SYNCS.EXCH.64 URZ, [UR8+0x38], UR6 ;  /* 0x00003806083f75b2 */ /* 0x0002620008000100 */
[----:B------:R-:W-:Y:S01]  /*05c0*/  NOP ;  /* 0x0000000000007918 */ /* 0x000fe20000000000 */
.L_x_6:
[----:B------:R-:W5:Y:S01]  /*05d0*/  SHFL.IDX PT, R3, R8, RZ, 0x1f ;  /* 0x00001fff08037589 */ /* 0x000f6200000e0000 */
[----:B------:R-:W1:Y:S01]  /*05e0*/  S2UR UR9, SR_CTAID.X ;  /* 0x00000000000979c3 */ /* 0x000e620000002500 */
[----:B------:R-:W-:Y:S01]  /*05f0*/  NOP ;  /* 0x0000000000007918 */ /* 0x000fe20000000000 */
[----:B-----5:R-:W-:Y:S02]  /*0600*/  ISETP.NE.AND P1, PT, R3, RZ, PT ;  /* 0x000000ff0300720c */ /* 0x020fe40003f25270 */
[----:B------:R-:W-:-:S04]  /*0610*/  SHF.R.S32.HI R3, RZ, 0x1f, R18 ;  /* 0x0000001fff037819 */ /* 0x000fc80000011412 */
[----:B------:R-:W-:-:S07]  /*0620*/  LEA.HI R3, R3, R18, RZ, 0x7 ;  /* 0x0000001203037211 */ /* 0x000fce00078f38ff */
[----:B-1----:R-:W-:Y:S05]  /*0630*/  @P1 BRA `(.L_x_7) ;  /* 0x0000000000581947 */ /* 0x002fea0003800000 */
[----:B------:R-:W1:Y:S01]  /*0640*/  S2UR UR5, SR_CgaCtaId ;  /* 0x00000000000579c3 */ /* 0x000e620000008800 */
[----:B------:R-:W-:Y:S01]  /*0650*/  UMOV UR4, 0x400 ;  /* 0x0000040000047882 */ /* 0x000fe20000000000 */
[----:B------:R-:W-:Y:S01]  /*0660*/  UMOV UR6, 0x20 ;  /* 0x0000002000067882 */ /* 0x000fe20000000000 */
[----:B------:R-:W-:Y:S01]  /*0670*/  UMOV UR7, 0x100 ;  /* 0x0000010000077882 */ /* 0x000fe20000000000 */
[----:B------:R-:W-:Y:S01]  /*0680*/  ELECT P1, URZ, PT ;  /* 0x00000000003f782f */ /* 0x000fe20003820000 */
[----:B-1----:R-:W-:Y:S02]  /*0690*/  ULEA UR8, UR5, UR4, 0x18 ;  /* 0x0000000405087291 */ /* 0x002fe4000f8ec03f */
[----:B------:R-:W-:-:S04]  /*06a0*/  UIADD3 UR4, -UR6, 0x100000, URZ ;  /* 0x0010000006047890 */ /* 0x000fc8000fffe13f */
[----:B------:R-:W-:Y:S02]  /*06b0*/  USHF.L.U32 UR5, UR4, 0xb, URZ ;  /* 0x0000000b04057899 */ /* 0x000fe4000800063f */
[----:B------:R-:W-:Y:S02]  /*06c0*/  USHF.L.U32 UR4, UR4, 0x1, URZ ;  /* 0x0000000104047899 */ /* 0x000fe4000800063f */
[----:B------:R-:W-:-:S04]  /*06d0*/  UIADD3 UR6, -UR7, 0x100000, URZ ;  /* 0x0010000007067890 */ /* 0x000fc8000fffe13f */
[----:B------:R-:W-:Y:S02]  /*06e0*/  USHF.L.U32 UR7, UR6, 0xb, URZ ;  /* 0x0000000b06077899 */ /* 0x000fe4000800063f */
[----:B------:R-:W-:Y:S01]  /*06f0*/  USHF.L.U32 UR6, UR6, 0x1, URZ ;  /* 0x0000000106067899 */ /* 0x000fe2000800063f */
[----:B------:R-:W1:Y:S03]  /*0700*/  FENCE.VIEW.ASYNC.S ;  /* 0x00000000000073c6 */ /* 0x000e660000000000 */
[----:B-1----:R1:W1:Y:S08]  /*0710*/  SYNCS.EXCH.64 URZ, [UR8+0x40], UR4 ;  /* 0x00004004083f75b2 */ /* 0x0022700008000100 */
[----:B------:R1:W1:Y:S01]  /*0720*/  SYNCS.EXCH.64 URZ, [UR8+0x60], UR6 ;  /* 0x00006006083f75b2 */ /* 0x0002620008000100 */
[----:B------:R1:W1:Y:S01]  /*0730*/  SYNCS.EXCH.64 URZ, [UR8+0x48], UR4 ;  /* 0x00004804083f75b2 */ /* 0x0002620008000100 */
[----:B------:R1:W1:Y:S01]  /*0740*/  SYNCS.EXCH.64 URZ, [UR8+0x68], UR6 ;  /* 0x00006806083f75b2 */ /* 0x0002620008000100 */
[----:B------:R1:W1:Y:S01]  /*0750*/  SYNCS.EXCH.64 URZ, [UR8+0x50], UR4 ;  /* 0x00005004083f75b2 */ /* 0x0002620008000100 */
[----:B------:R1:W1:Y:S01]  /*0760*/  SYNCS.EXCH.64 URZ, [UR8+0x70], UR6 ;  /* 0x00007006083f75b2 */ /* 0x0002620008000100 */
[----:B------:R1:W1:Y:S01]  /*0770*/  SYNCS.EXCH.64 URZ, [UR8+0x58], UR4 ;  /* 0x00005804083f75b2 */ /* 0x0002620008000100 */
[----:B------:R1:W1:Y:S01]  /*0780*/  SYNCS.EXCH.64 URZ, [UR8+0x78], UR6 ;  /* 0x00007806083f75b2 */ /* 0x0002620008000100 */
[----:B------:R-:W-:Y:S01]  /*0790*/  NOP ;  /* 0x0000000000007918 */ /* 0x000fe20000000000 */
.L_x_7:
[----:B------:R-:W-:Y:S01]  /*07a0*/  LOP3.LUT R3, R3, 0xffffff80, RZ, 0xc0, !PT ;  /* 0xffffff8003037812 */ /* 0x000fe200078ec0ff */
[----:B------:R-:W5:Y:S01]  /*07b0*/  S2R R6, SR_CTAID.Y ;  /* 0x0000000000067919 */ /* 0x000f620000002600 */
[----:B------:R-:W-:Y:S01]  /*07c0*/  SHF.R.S32.HI R11, RZ, 0x1f, R2 ;  /* 0x0000001fff0b7819 */ /* 0x000fe20000011402 */
[----:B-1----:R-:W-:Y:S01]  /*07d0*/  ULDC UR4, c[0x0][0x150] ;  /* 0x0000540000047ab9 */ /* 0x002fe20000000800 */
[----:B------:R-:W-:Y:S01]  /*07e0*/  I2FP.F32.U32 R13, UR9 ;  /* 0x00000009000d7c45 */ /* 0x000fe20008201000 */
[----:B------:R-:W-:Y:S01]  /*07f0*/  IMAD.IADD R10, R18, 0x1, -R3 ;  /* 0x00000001120a7824 */ /* 0x000fe200078e0a03 */
[----:B------:R1:W2:Y:S01]  /*0800*/  SHFL.IDX PT, R12, R8, RZ, 0x1f ;  /* 0x00001fff080c7589 */ /* 0x0002a200000e0000 */
[----:B------:R-:W-:Y:S01]  /*0810*/  LEA.HI R11, R11, R2, RZ, 0x2 ;  /* 0x000000020b0b7211 */ /* 0x000fe200078f10ff */
[----:B------:R-:W3:Y:S01]  /*0820*/  LDC R14, c[0x0][0x144] ;  /* 0x00005100ff0e7b82 */ /* 0x000ee20000000800 */
[----:B------:R-:W-:Y:S01]  /*0830*/  FMUL R13, R13, UR4 ;  /* 0x000000040d0d7c20 */ /* 0x000fe20008400000 */
[----:B------:R-:W-:-:S02]  /*0840*/  SHF.R.S32.HI R3, RZ, 0x1f, R10 ;  /* 0x0000001fff037819 */ /* 0x000fc4000001140a */
[----:B------:R-:W-:Y:S02]  /*0850*/  ELECT P1, URZ, PT ;  /* 0x00000000003f782f */ /* 0x000fe40003820000 */
[----:B------:R-:W-:Y:S01]  /*0860*/  LOP3.LUT R11, R11, 0x3ffffffc, RZ, 0xc0, !PT ;  /* 0x3ffffffc0b0b7812 */ /* 0x000fe200078ec0ff */
[----:B------:R-:W-:Y:S01]  /*0870*/  ULDC UR4, c[0x0][0x154] ;  /* 0x0000550000047ab9 */ /* 0x000fe20000000800 */
[----:B------:R-:W-:Y:S01]  /*0880*/  LEA.HI R3, R3, R10, RZ, 0x3 ;  /* 0x0000000a03037211 */ /* 0x000fe200078f18ff */
[----:B------:R-:W4:Y:S01]  /*0890*/  F2I.U32.TRUNC.NTZ R13, R13 ;  /* 0x0000000d000d7305 */ /* 0x000f22000020f000 */
[----:B------:R-:W-:Y:S01]  /*08a0*/  ISETP.NE.AND P4, PT, R0, RZ, PT ;  /* 0x000000ff0000720c */ /* 0x000fe20003f85270 */
[----:B------:R-:W-:Y:S01]  /*08b0*/  IMAD.IADD R11, R2, 0x1, -R11 ;  /* 0x00000001020b7824 */ /* 0x000fe200078e0a0b */
[--C-:B------:R-:W-:Y:S01]  /*08c0*/  SHF.R.S32.HI R9, RZ, 0x3, R3.reuse ;  /* 0x00000003ff097819 */ /* 0x100fe20000011403 */
[----:B------:R-:W-:Y:S01]  /*08d0*/  IMAD.MOV.U32 R89, RZ, RZ, 0x1 ;  /* 0x00000001ff597424 */ /* 0x000fe200078e00ff */
[----:B-1----:R-:W-:Y:S01]  /*08e0*/  SHF.R.S32.HI R8, RZ, 0x1f, R3 ;  /* 0x0000001fff087819 */ /* 0x002fe20000011403 */
[----:B------:R-:W-:Y:S01]  /*08f0*/  NOP ;  /* 0x0000000000007918 */ /* 0x000fe20000000000 */
[----:B------:R-:W-:-:S02]  /*0900*/  ISETP.EQ.OR P2, PT, R0, 0x3, !P4 ;  /* 0x000000030000780c */ /* 0x000fc40006742670 */
[----:B------:R-:W-:Y:S02]  /*0910*/  LEA.HI R8, R8, R9, RZ, 0x2 ;  /* 0x0000000908087211 */ /* 0x000fe400078f10ff */
[----:B------:R-:W-:Y:S02]  /*0920*/  ISETP.EQ.AND P2, PT, R7, RZ, P2 ;  /* 0x000000ff0700720c */ /* 0x000fe40001742270 */
[----:B------:R-:W-:Y:S02]  /*0930*/  LOP3.LUT R8, R8, 0xfffffffc, RZ, 0xc0, !PT ;  /* 0xfffffffc08087812 */ /* 0x000fe400078ec0ff */
[----:B--2---:R-:W-:Y:S01]  /*0940*/  ISETP.NE.OR P1, PT, R12, RZ, !P1 ;  /* 0x000000ff0c00720c */ /* 0x004fe20004f25670 */
[----:B----4-:R-:W-:Y:S01]  /*0950*/  IMAD.MOV R15, RZ, RZ, -R13 ;  /* 0x000000ffff0f7224 */ /* 0x010fe200078e0a0d */
[----:B------:R-:W-:Y:S01]  /*0960*/  SEL R22, RZ, 0x1, !P2 ;  /* 0x00000001ff167807 */ /* 0x000fe20005000000 */
[----:B------:R-:W-:Y:S01]  /*0970*/  IMAD.IADD R8, R9, 0x1, -R8 ;  /* 0x0000000109087824 */ /* 0x000fe200078e0a08 */
[----:B-----5:R-:W-:Y:S01]  /*0980*/  I2FP.F32.U32 R3, R6 ;  /* 0x0000000600037245 */ /* 0x020fe20000201000 */
[----:B------:R-:W1:Y:S02]  /*0990*/  LDC R9, c[0x0][0x148] ;  /* 0x00005200ff097b82 */ /* 0x000e640000000800 */
[----:B------:R-:W-:-:S02]  /*09a0*/  IMAD R8, R11, 0x4, R8 ;  /* 0x000000040b087824 */ /* 0x000fc400078e0208 */
[----:B------:R-:W-:Y:S01]  /*09b0*/  FMUL R12, R3, UR4 ;  /* 0x00000004030c7c20 */ /* 0x000fe20008400000 */
[----:B---3--:R-:W-:Y:S01]  /*09c0*/  IMAD R3, R14, R15, UR9 ;  /* 0x000000090e037e24 */ /* 0x008fe2000f8e020f */
[----:B------:R-:W-:Y:S01]  /*09d0*/  UMOV UR4, 0x20 ;  /* 0x0000002000047882 */ /* 0x000fe20000000000 */
[----:B------:R-:W-:Y:S01]  /*09e0*/  LEA.HI R2, R8, R8, RZ, 0x1 ;  /* 0x0000000808027211 */ /* 0x000fe200078f08ff */
[----:B------:R-:W-:Y:S01]  /*09f0*/  VOTEU.ALL UP0, P1 ;  /* 0x00000000003f7886 */ /* 0x000fe20000800000 */
[----:B------:R-:W2:Y:S01]  /*0a00*/  LDC R13, c[0x0][0x140] ;  /* 0x00005000ff0d7b82 */ /* 0x000ea20000000800 */
[----:B------:R-:W3:Y:S01]  /*0a10*/  F2I.U32.TRUNC.NTZ R12, R12 ;  /* 0x0000000c000c7305 */ /* 0x000ee2000020f000 */
[----:B------:R-:W-:Y:S01]  /*0a20*/  LOP3.LUT R11, R2, 0xfffffffe, RZ, 0xc0, !PT ;  /* 0xfffffffe020b7812 */ /* 0x000fe200078ec0ff */
[----:B------:R-:W-:Y:S01]  /*0a30*/  VOTEU.ALL UP1, P1 ;  /* 0x00000000003f7886 */ /* 0x000fe20000820000 */
[----:B------:R-:W-:Y:S01]  /*0a40*/  @!UP0 UMOV UR6, 0x400 ;  /* 0x0000040000068882 */ /* 0x000fe20000000000 */
[----:B------:R-:W-:-:S04]  /*0a50*/  @!UP0 UIADD3 UR4, -UR4, 0x100000, URZ ;  /* 0x0010000004048890 */ /* 0x000fc8000fffe13f */
[----:B------:R-:W-:Y:S02]  /*0a60*/  @!UP0 USHF.L.U32 UR5, UR4, 0xb, URZ ;  /* 0x0000000b04058899 */ /* 0x000fe4000800063f */
[----:B------:R-:W-:Y:S01]  /*0a70*/  @!UP0 USHF.L.U32 UR4, UR4, 0x1, URZ ;  /* 0x0000000104048899 */ /* 0x000fe2000800063f */
[C---:B------:R-:W-:Y:S01]  /*0a80*/  IMAD.IADD R2, R8.reuse, 0x1, -R11 ;  /* 0x0000000108027824 */ /* 0x040fe200078e0a0b */
[----:B------:R-:W4:Y:S01]  /*0a90*/  @!UP0 S2UR UR7, SR_CgaCtaId ;  /* 0x00000000000789c3 */ /* 0x000f220000008800 */
[----:B------:R-:W-:-:S03]  /*0aa0*/  IMAD.SHL.U32 R11, R8, 0x4, RZ ;  /* 0x00000004080b7824 */ /* 0x000fc600078e00ff */
[----:B------:R-:W-:Y:S02]  /*0ab0*/  ISETP.NE.AND P5, PT, R2, R3, PT ;  /* 0x000000030200720c */ /* 0x000fe40003fa5270 */
[----:B------:R-:W-:Y:S01]  /*0ac0*/  LOP3.LUT R88, R8, 0xc, R11, 0x78, !PT ;  /* 0x0000000c08587812 */ /* 0x000fe200078e780b */
[----:B------:R-:W-:Y:S02]  /*0ad0*/  VIADD R8, R7, 0xffffffff ;  /* 0xffffffff07087836 */ /* 0x000fe40000000000 */
[----:B---3--:R-:W-:-:S04]  /*0ae0*/  IMAD.MOV R24, RZ, RZ, -R12 ;  /* 0x000000ffff187224 */ /* 0x008fc800078e0a0c */
[----:B-1----:R-:W-:Y:S01]  /*0af0*/  IMAD R11, R9, R24, R6 ;  /* 0x00000018090b7224 */ /* 0x002fe200078e0206 */
[----:B--2---:R-:W-:-:S03]  /*0b00*/  ISETP.EQ.U32.AND P2, PT, R13, 0x1, PT ;  /* 0x000000010d00780c */ /* 0x004fc60003f42070 */
[----:B------:R-:W-:-:S04]  /*0b10*/  @P5 LEA.HI R2, R88, R88, RZ, 0x1 ;  /* 0x0000005858025211 */ /* 0x000fc800078f08ff */
[----:B------:R-:W-:Y:S01]  /*0b20*/  @P5 SHF.R.S32.HI R2, RZ, 0x1, R2 ;  /* 0x00000001ff025819 */ /* 0x000fe20000011402 */
[----:B----4-:R-:W-:-:S03]  /*0b30*/  @!UP0 ULEA UR6, UR7, UR6, 0x18 ;  /* 0x0000000607068291 */ /* 0x010fc6000f8ec03f */
[----:B------:R-:W-:Y:S01]  /*0b40*/  @P5 ISETP.NE.AND P6, PT, R2, R11, PT ;  /* 0x0000000b0200520c */ /* 0x000fe20003fc5270 */
[----:B------:R-:W-:Y:S01]  /*0b50*/  VOTEU.ALL UP0, P1 ;  /* 0x00000000003f7886 */ /* 0x000fe20000800000 */
[----:B------:R-:W-:Y:S02]  /*0b60*/  LOP3.LUT P1, RZ, R10, 0x7, RZ, 0xc0, !PT ;  /* 0x000000070aff7812 */ /* 0x000fe4000782c0ff */
[----:B------:R-:W-:Y:S02]  /*0b70*/  @P5 SEL R89, RZ, 0x1, P6 ;  /* 0x00000001ff595807 */ /* 0x000fe40003000000 */
[----:B------:R-:W-:Y:S02]  /*0b80*/  ISETP.NE.AND P5, PT, R7, RZ, PT ;  /* 0x000000ff0700720c */ /* 0x000fe40003fa5270 */
[----:B------:R-:W-:Y:S02]  /*0b90*/  ISETP.LT.U32.AND P1, PT, R88, 0x2, !P1 ;  /* 0x000000025800780c */ /* 0x000fe40004f21070 */
[----:B------:R-:W-:Y:S01]  /*0ba0*/  ISETP.EQ.AND P6, PT, R0, 0x2, !P5 ;  /* 0x000000020000780c */ /* 0x000fe20006fc2270 */
[----:B------:R-:W1:Y:S02]  /*0bb0*/  FENCE.VIEW.ASYNC.S ;  /* 0x00000000000073c6 */ /* 0x000e640000000000 */
[----:B-1----:R1:W2:Y:S01]  /*0bc0*/  @!UP0 SYNCS.EXCH.64 URZ, [UR6+0x80], UR4 ;  /* 0x00008004063f85b2 */ /* 0x0022a20008000100 */
[----:B------:R-:W-:-:S02]  /*0bd0*/  SEL R2, RZ, 0x1, !P1 ;  /* 0x00000001ff027807 */ /* 0x000fc40004800000 */
[----:B------:R-:W-:Y:S02]  /*0be0*/  ISETP.GE.U32.AND P1, PT, R8, 0x2, PT ;  /* 0x000000020800780c */ /* 0x000fe40003f26070 */
[----:B------:R-:W-:Y:S02]  /*0bf0*/  SEL R19, RZ, 0x1, !P6 ;  /* 0x00000001ff137807 */ /* 0x000fe40007000000 */
[----:B------:R-:W-:Y:S02]  /*0c00*/  LOP3.LUT R89, R89, R2, RZ, 0xc0, !PT ;  /* 0x0000000259597212 */ /* 0x000fe400078ec0ff */
[----:B------:R-:W-:Y:S02]  /*0c10*/  SEL R19, R19, 0x2, P1 ;  /* 0x0000000213137807 */ /* 0x000fe40000800000 */
[----:B------:R-:W-:Y:S01]  /*0c20*/  SEL R22, R22, 0x2, P1 ;  /* 0x0000000216167807 */ /* 0x000fe20000800000 */
[----:B------:R1:W3:Y:S01]  /*0c30*/  @!UP1 SYNCS.EXCH.64 URZ, [UR6+0x88], UR4 ;  /* 0x00008804063f95b2 */ /* 0x0002e20008000100 */
[----:B------:R-:W-:Y:S01]  /*0c40*/  NOP ;  /* 0x0000000000007918 */ /* 0x000fe20000000000 */
[----:B------:R-:W-:Y:S05]  /*0c50*/  @!P2 BRA `(.L_x_8) ;  /* 0x000000000008a947 */ /* 0x000fea0003800000 */
[----:B--23--:R-:W-:Y:S01]  /*0c60*/  UCGABAR_ARV ;  /* 0x00000000000079c7 */ /* 0x00cfe20008000000 */
[----:B------:R-:W-:Y:S05]  /*0c70*/  BRA `(.L_x_9) ;  /* 0x0000000000047947 */ /* 0x000fea0003800000 */
.L_x_8:
[----:B--23--:R-:W-:Y:S01]  /*0c80*/  NOP ;  /* 0x0000000000007918 */ /* 0x00cfe20000000000 */
.L_x_9:
[----:B------:R-:W2:Y:S01]  /*0c90*/  LDC R2, c[0x0][0x904] ;  /* 0x00024100ff027b82 */ /* 0x000ea20000000800 */
[----:B------:R-:W-:Y:S01]  /*0ca0*/  MOV R10, UR9 ;  /* 0x00000009000a7c02 */ /* 0x000fe20008000f00 */
[----:B------:R-:W-:Y:S01]  /*0cb0*/  IMAD.MOV.U32 R11, RZ, RZ, RZ ;  /* 0x000000ffff0b7224 */ /* 0x000fe200078e00ff */
[----:B--2---:R-:W-:-:S04]  /*0cc0*/  ISETP.NE.AND P1, PT, R2, 0x1, PT ;  /* 0x000000010200780c */ /* 0x004fc80003f25270 */
[----:B------:R-:W-:-:S09]  /*0cd0*/  P2R R7, PR, RZ, 0x2 ;  /* 0x00000002ff077803 */ /* 0x000fd20000000000 */
[----:B------:R-:W2:Y:S01]  /*0ce0*/  @P1 LDC R17, c[0x0][0x10] ;  /* 0x00000400ff111b82 */ /* 0x000ea20000000800 */
[----:B------:R-:W-:Y:S02]  /*0cf0*/  @P1 IMAD.MOV.U32 R7, RZ, RZ, RZ ;  /* 0x000000ffff071224 */ /* 0x000fe400078e00ff */
[----:B------:R-:W-:-:S05]  /*0d00*/  @P1 IMAD.MOV.U32 R15, RZ, RZ, RZ ;  /* 0x000000ffff0f1224 */ /* 0x000fca00078e00ff */
[----:B------:R-:W3:Y:S01]  /*0d10*/  @!P1 LDC R13, c[0x0][0xc] ;  /* 0x00000300ff0d9b82 */ /* 0x000ee20000000800 */
[----:B-1----:R-:W-:Y:S01]  /*0d20*/  ULDC UR4, c[0x0][0xc] ;  /* 0x0000030000047ab9 */ /* 0x002fe20000000800 */
[----:B------:R-:W-:Y:S01]  /*0d30*/  ULDC UR5, c[0x0][0x10] ;  /* 0x0000040000057ab9 */ /* 0x000fe20000000800 */
[----:B------:R-:W-:Y:S01]  /*0d40*/  ULDC UR6, c[0x0][0x14] ;  /* 0x0000050000067ab9 */ /* 0x000fe20000000800 */
[----:B------:R-:W-:-:S04]  /*0d50*/  UIMAD.WIDE.U32 UR4, UR4, UR5, URZ ;  /* 0x00000005040472a5 */ /* 0x000fc8000f8e003f */
[----:B------:R-:W-:Y:S02]  /*0d60*/  UIMAD.WIDE.U32 UR38, UR4, UR6, URZ ;  /* 0x00000006042672a5 */ /* 0x000fe4000f8e003f */
[----:B------:R-:W-:-:S04]  /*0d70*/  UIMAD UR37, UR5, UR6, URZ ;  /* 0x00000006052572a4 */ /* 0x000fc8000f8e023f */
[----:B------:R-:W-:Y:S01]  /*0d80*/  UIADD3 UR37, UR39, UR37, URZ ;  /* 0x0000002527257290 */ /* 0x000fe2000fffe03f */
[----:B--2---:R-:W-:-:S04]  /*0d90*/  @P1 IMAD.WIDE.U32 R16, R17, UR9, R6 ;  /* 0x0000000911101c25 */ /* 0x004fc8000f8e0006 */
[----:B------:R-:W-:Y:S02]  /*0da0*/  @P1 IMAD.IADD R17, R17, 0x1, R15 ;  /* 0x0000000111111824 */ /* 0x000fe400078e020f */
[----:B---3--:R-:W-:-:S04]  /*0db0*/  @!P1 IMAD.WIDE.U32 R10, R6, R13, R10 ;  /* 0x0000000d060a9225 */ /* 0x008fc800078e000a */
[----:B------:R-:W-:Y:S02]  /*0dc0*/  @!P1 IMAD.MOV.U32 R16, RZ, RZ, R10 ;  /* 0x000000ffff109224 */ /* 0x000fe400078e000a */
[----:B------:R-:W-:Y:S01]  /*0dd0*/  @!P1 IMAD.MOV.U32 R17, RZ, RZ, R11 ;  /* 0x000000ffff119224 */ /* 0x000fe200078e000b */
[----:B------:R-:W-:Y:S06]  /*0de0*/  @!P2 BRA `(.L_x_10) ;  /* 0x00000000000ca947 */ /* 0x000fec0003800000 */
[----:B------:R-:W-:Y:S01]  /*0df0*/  UCGABAR_WAIT ;  /* 0x0000000000007dc7 */ /* 0x000fe20008000000 */
[----:B------:R-:W-:Y:S01]  /*0e00*/  CCTL.IVALL ;  /* 0x00000000ff00798f */ /* 0x000fe20002000000 */
[----:B------:R-:W-:Y:S05]  /*0e10*/  BRA `(.L_x_11) ;  /* 0x0000000000047947 */ /* 0x000fea0003800000 */
.L_x_10:
[----:B------:R-:W-:Y:S06]  /*0e20*/  BAR.SYNC.DEFER_BLOCKING 0x0 ;  /* 0x0000000000007b1d */ /* 0x000fec0000010000 */
.L_x_11:
[----:B------:R-:W1:Y:S01]  /*0e30*/  S2UR UR36, SR_CgaCtaId ;  /* 0x00000000002479c3 */ /* 0x000e620000008800 */
[----:B------:R-:W-:Y:S04]  /*0e40*/  BSSY B6, `(.L_x_12) ;  /* 0x00006d7000067945 */ /* 0x000fe80003800000 */
[----:B------:R-:W-:Y:S05]  /*0e50*/  @!P5 BRA `(.L_x_13) ;  /* 0x000000440068d947 */ /* 0x000fea0003800000 */
[----:B------:R-:W-:-:S13]  /*0e60*/  ISETP.GT.U32.AND P0, PT, R8, 0x1, PT ;  /* 0x000000010800780c */ /* 0x000fda0003f04070 */
[----:B------:R-:W-:Y:S05]  /*0e70*/  @P0 BRA `(.L_x_14) ;  /* 0x0000006c004c0947 */ /* 0x000fea0003800000 */
[----:B------:R-:W-:Y:S01]  /*0e80*/  ULDC.64 UR4, c[0x0][0x8f8] ;  /* 0x00023e0000047ab9 */ /* 0x000fe20000000a00 */
[----:B------:R-:W-:Y:S01]  /*0e90*/  UMOV UR47, 0xffffffff ;  /* 0xffffffff002f7882 */ /* 0x000fe20000000000 */
[----:B------:R-:W-:Y:S01]  /*0ea0*/  ISETP.GE.U32.AND P0, PT, R16, UR4, PT ;  /* 0x0000000410007c0c */ /* 0x000fe2000bf06070 */
[----:B------:R-:W-:Y:S01]  /*0eb0*/  IMAD.MOV.U32 R23, RZ, RZ, -0x1 ;  /* 0xffffffffff177424 */ /* 0x000fe200078e00ff */
[----:B------:R-:W-:Y:S01]  /*0ec0*/  PRMT R90, RZ, 0x7610, R90 ;  /* 0x00007610ff5a7816 */ /* 0x000fe2000000005a */
[----:B------:R-:W-:Y:S01]  /*0ed0*/  IMAD.MOV.U32 R96, RZ, RZ, -0x1 ;  /* 0xffffffffff607424 */ /* 0x000fe200078e00ff */
[----:B------:R-:W-:Y:S02]  /*0ee0*/  ISETP.GE.U32.AND.EX P0, PT, R17, UR5, PT, P0 ;  /* 0x0000000511007c0c */ /* 0x000fe4000bf06100 */
[----:B------:R-:W-:-:S11]  /*0ef0*/  PRMT R0, RZ, 0x7610, R0 ;  /* 0x00007610ff007816 */ /* 0x000fd60000000000 */
[----:B------:R-:W-:Y:S05]  /*0f00*/  @P0 BRA `(.L_x_15) ;  /* 0x00000004002c0947 */ /* 0x000fea0003800000 */
[----:B------:R-:W2:Y:S01]  /*0f10*/  LDC.64 R20, c[0x0][0x8d0] ;  /* 0x00023400ff147b82 */ /* 0x000ea20000000a00 */
[----:B------:R-:W-:Y:S02]  /*0f20*/  IMAD.MOV.U32 R4, RZ, RZ, R16 ;  /* 0x000000ffff047224 */ /* 0x000fe400078e0010 */
[----:B------:R-:W-:-:S05]  /*0f30*/  IMAD.MOV.U32 R5, RZ, RZ, R17 ;  /* 0x000000ffff057224 */ /* 0x000fca00078e0011 */
[----:B------:R-:W3:Y:S08]  /*0f40*/  LDC R0, c[0x0][0x8d8] ;  /* 0x00023600ff007b82 */ /* 0x000ef00000000800 */
[----:B------:R-:W4:Y:S01]  /*0f50*/  LDC.64 R26, c[0x0][0x8c8] ;  /* 0x00023200ff1a7b82 */ /* 0x000f220000000a00 */
[----:B--2---:R-:W-:-:S04]  /*0f60*/  ISETP.NE.U32.AND P0, PT, R20, RZ, PT ;  /* 0x000000ff1400720c */ /* 0x004fc80003f05070 */
[----:B------:R-:W-:-:S13]  /*0f70*/  ISETP.NE.AND.EX P0, PT, R21, RZ, PT, P0 ;  /* 0x000000ff1500720c */ /* 0x000fda0003f05300 */
[----:B---34-:R-:W-:Y:S05]  /*0f80*/  @!P0 BRA `(.L_x_16) ;  /* 0x0000000000288947 */ /* 0x018fea0003800000 */
[----:B------:R-:W2:Y:S02]  /*0f90*/  LDC R13, c[0x0][0x8dc] ;  /* 0x00023700ff0d7b82 */ /* 0x000ea40000000800 */
[----:B--2---:R-:W-:-:S05]  /*0fa0*/  IADD3 R13, P0, R16, R13, RZ ;  /* 0x0000000d100d7210 */ /* 0x004fca0007f1e0ff */
[----:B------:R-:W-:-:S04]  /*0fb0*/  IMAD.X R15, RZ, RZ, R17, P0 ;  /* 0x000000ffff0f7224 */ /* 0x000fc800000e0611 */
[----:B------:R-:W-:-:S04]  /*0fc0*/  IMAD.WIDE.U32 R4, R15, R20, RZ ;  /* 0x000000140f047225 */ /* 0x000fc800078e00ff */
[----:B------:R-:W-:-:S04]  /*0fd0*/  IMAD.WIDE.U32 R10, P0, R13, R21, R4 ;  /* 0x000000150d0a7225 */ /* 0x000fc80007800004 */
[----:B------:R-:W-:-:S04]  /*0fe0*/  IMAD.WIDE.U32 R4, R13, R20, RZ ;  /* 0x000000140d047225 */ /* 0x000fc800078e00ff */
[----:B------:R-:W-:Y:S01]  /*0ff0*/  IMAD.X R13, RZ, RZ, RZ, P0 ;  /* 0x000000ffff0d7224 */ /* 0x000fe200000e06ff */
[----:B------:R-:W-:Y:S01]  /*1000*/  IADD3 RZ, P0, R5, R10, RZ ;  /* 0x0000000a05ff7210 */ /* 0x000fe20007f1e0ff */
[----:B------:R-:W-:-:S04]  /*1010*/  IMAD.MOV.U32 R12, RZ, RZ, R11 ;  /* 0x000000ffff0c7224 */ /* 0x000fc800078e000b */
[----:B------:R-:W-:-:S08]  /*1020*/  IMAD.WIDE.U32.X R4, R15, R21, R12, P0 ;  /* 0x000000150f047225 */ /* 0x000fd000000e040c */
.L_x_16:
[----:B------:R-:W2:Y:S01]  /*1030*/  LDC.64 R28, c[0x0][0x8e8] ;  /* 0x00023a00ff1c7b82 */ /* 0x000ea20000000a00 */
[-CC-:B------:R-:W-:Y:S01]  /*1040*/  SHF.R.U64 R25, R4, R0.reuse, R5.reuse ;  /* 0x0000000004197219 */ /* 0x180fe20000001205 */
[----:B------:R-:W-:Y:S01]  /*1050*/  IMAD.MOV.U32 R30, RZ, RZ, 0x1 ;  /* 0x00000001ff1e7424 */ /* 0x000fe200078e00ff */
[----:B------:R-:W-:Y:S02]  /*1060*/  SHF.R.U32.HI R0, RZ, R0, R5 ;  /* 0x00000000ff007219 */ /* 0x000fe40000011605 */
[----:B------:R-:W-:-:S03]  /*1070*/  IADD3 R7, P0, RZ, -R25, RZ ;  /* 0x80000019ff077210 */ /* 0x000fc60007f1e0ff */
[----:B------:R-:W3:Y:S02]  /*1080*/  LDC R8, c[0x0][0x8c0] ;  /* 0x00023000ff087b82 */ /* 0x000ee40000000800 */
[----:B------:R-:W-:-:S04]  /*1090*/  IMAD.X R5, RZ, RZ, ~R0, P0 ;  /* 0x000000ffff057224 */ /* 0x000fc800000e0e00 */
[-C--:B------:R-:W-:Y:S02]  /*10a0*/  IMAD R0, R5, R26.reuse, RZ ;  /* 0x0000001a05007224 */ /* 0x080fe400078e02ff */
[----:B------:R-:W4:Y:S01]  /*10b0*/  LDC R11, c[0x0][0x8b0] ;  /* 0x00022c00ff0b7b82 */ /* 0x000f220000000800 */
[----:B------:R-:W-:-:S04]  /*10c0*/  IMAD.WIDE.U32 R4, R7, R26, R16 ;  /* 0x0000001a07047225 */ /* 0x000fc800078e0010 */
[----:B------:R-:W-:Y:S02]  /*10d0*/  IMAD R7, R7, R27, R0 ;  /* 0x0000001b07077224 */ /* 0x000fe400078e0200 */
[----:B------:R-:W-:Y:S01]  /*10e0*/  IMAD.MOV.U32 R0, RZ, RZ, -0x1 ;  /* 0xffffffffff007424 */ /* 0x000fe200078e00ff */
[----:B------:R-:W5:Y:S01]  /*10f0*/  LDC R21, c[0x0][0x900] ;  /* 0x00024000ff157b82 */ /* 0x000f620000000800 */
[----:B--2---:R-:W-:Y:S01]  /*1100*/  ISETP.NE.U32.AND P0, PT, R28, RZ, PT ;  /* 0x000000ff1c00720c */ /* 0x004fe20003f05070 */
[----:B------:R-:W-:Y:S01]  /*1110*/  IMAD R26, R9, R24, R6 ;  /* 0x00000018091a7224 */ /* 0x000fe200078e0206 */
[----:B------:R-:W-:Y:S02]  /*1120*/  IADD3 R5, R5, R7, RZ ;  /* 0x0000000705057210 */ /* 0x000fe40007ffe0ff */
[----:B------:R-:W-:-:S03]  /*1130*/  ISETP.NE.AND.EX P0, PT, R29, RZ, PT, P0 ;  /* 0x000000ff1d00720c */ /* 0x000fc60003f05300 */
[----:B------:R-:W2:Y:S01]  /*1140*/  LDC R15, c[0x0][0x8a8] ;  /* 0x00022a00ff0f7b82 */ /* 0x000ea20000000800 */
[-CC-:B---3--:R-:W-:Y:S02]  /*1150*/  SHF.R.U64 R13, R4, R8.reuse, R5.reuse ;  /* 0x00000008040d7219 */ /* 0x188fe40000001205 */
[----:B------:R-:W-:-:S05]  /*1160*/  SHF.R.U32.HI R4, RZ, R8, R5 ;  /* 0x00000008ff047219 */ /* 0x000fca0000011605 */
[----:B------:R-:W3:Y:S01]  /*1170*/  LDC R12, c[0x0][0x8f0] ;  /* 0x00023c00ff0c7b82 */ /* 0x000ee20000000800 */
[-CC-:B----4-:R-:W-:Y:S02]  /*1180*/  SHF.R.U64 R23, R13, R11.reuse, R4.reuse ;  /* 0x0000000b0d177219 */ /* 0x190fe40000001204 */
[----:B------:R-:W-:-:S05]  /*1190*/  SHF.R.U32.HI R4, RZ, R11, R4 ;  /* 0x0000000bff047219 */ /* 0x000fca0000011604 */
[----:B------:R-:W4:Y:S01]  /*11a0*/  LDC R14, c[0x0][0x8e0] ;  /* 0x00023800ff0e7b82 */ /* 0x000f220000000800 */
[-CC-:B-----5:R-:W-:Y:S02]  /*11b0*/  SHF.R.U64 R24, R23, R21.reuse, R4.reuse ;  /* 0x0000001517187219 */ /* 0x1a0fe40000001204 */
[-C--:B------:R-:W-:Y:S02]  /*11c0*/  SHF.L.U32 R0, R0, R21.reuse, RZ ;  /* 0x0000001500007219 */ /* 0x080fe400000006ff */
[----:B------:R-:W-:Y:S01]  /*11d0*/  SHF.R.U32.HI R5, RZ, R21, R4 ;  /* 0x00000015ff057219 */ /* 0x000fe20000011604 */
[----:B------:R-:W-:Y:S01]  /*11e0*/  IMAD.MOV.U32 R4, RZ, RZ, R24 ;  /* 0x000000ffff047224 */ /* 0x000fe200078e0018 */
[----:B------:R-:W-:Y:S01]  /*11f0*/  LOP3.LUT R10, RZ, R0, RZ, 0x33, !PT ;  /* 0x00000000ff0a7212 */ /* 0x000fe200078e33ff */
[----:B------:R-:W1:Y:S01]  /*1200*/  LDC R20, c[0x0][0x8b8] ;  /* 0x00022e00ff147b82 */ /* 0x000e620000000800 */
[----:B------:R-:W-:Y:S05]  /*1210*/  @!P0 BRA `(.L_x_17) ;  /* 0x0000000000288947 */ /* 0x000fea0003800000 */
[----:B------:R-:W5:Y:S02]  /*1220*/  LDC R9, c[0x0][0x8f4] ;  /* 0x00023d00ff097b82 */ /* 0x000f640000000800 */
[----:B-----5:R-:W-:-:S05]  /*1230*/  IADD3 R9, P0, R24, R9, RZ ;  /* 0x0000000918097210 */ /* 0x020fca0007f1e0ff */
        /* <DEDUP_REMOVED lines=8> */
.L_x_17:
[----:B---3--:R-:W-:Y:S01]  /*12c0*/  SHF.R.U64 R4, R4, R12, R5 ;  /* 0x0000000c04047219 */ /* 0x008fe20000001205 */
[----:B--2---:R-:W-:Y:S01]  /*12d0*/  VIADD R6, R15, 0xffffffff ;  /* 0xffffffff0f067836 */ /* 0x004fe20000000000 */
[----:B------:R-:W-:Y:S02]  /*12e0*/  SHF.L.U32 R0, R30, R21, RZ ;  /* 0x000000151e007219 */ /* 0x000fe400000006ff */
[----:B------:R-:W-:Y:S01]  /*12f0*/  LOP3.LUT R5, R23, R10, RZ, 0xc0, !PT ;  /* 0x0000000a17057212 */ /* 0x000fe200078ec0ff */
[----:B------:R-:W-:Y:S01]  /*1300*/  IMAD.MOV R7, RZ, RZ, -R4 ;  /* 0x000000ffff077224 */ /* 0x000fe200078e0a04 */
[----:B------:R-:W-:Y:S02]  /*1310*/  SEL R3, R3, R26, !P1 ;  /* 0x0000001a03037207 */ /* 0x000fe40004800000 */
[----:B------:R-:W-:Y:S01]  /*1320*/  LOP3.LUT R6, R13, R6, RZ, 0xc0, !PT ;  /* 0x000000060d067212 */ /* 0x000fe200078ec0ff */
[----:B------:R-:W-:Y:S01]  /*1330*/  IMAD R4, R0, R4, R5 ;  /* 0x0000000400047224 */ /* 0x000fe200078e0205 */
[----:B------:R-:W-:Y:S01]  /*1340*/  R2UR UR47, R25 ;  /* 0x00000000192f72ca */ /* 0x000fe200000e0000 */
[----:B----4-:R-:W-:-:S02]  /*1350*/  IMAD R0, R7, R14, R24 ;  /* 0x0000000e07007224 */ /* 0x010fc400078e0218 */
[----:B-1----:R-:W-:Y:S02]  /*1360*/  IMAD R3, R4, R20, R3 ;  /* 0x0000001404037224 */ /* 0x002fe400078e0203 */
[----:B------:R-:W-:Y:S02]  /*1370*/  IMAD R0, R0, R15, R6 ;  /* 0x0000000f00007224 */ /* 0x000fe400078e0206 */
[----:B------:R-:W-:-:S03]  /*1380*/  IMAD.MOV.U32 R4, RZ, RZ, 0x1 ;  /* 0x00000001ff047424 */ /* 0x000fc600078e00ff */
[----:B------:R-:W-:Y:S02]  /*1390*/  SEL R96, R0, R3, !P1 ;  /* 0x0000000300607207 */ /* 0x000fe40004800000 */
[----:B------:R-:W-:Y:S02]  /*13a0*/  SEL R23, R3, R0, !P1 ;  /* 0x0000000003177207 */ /* 0x000fe40004800000 */
[----:B------:R-:W-:-:S07]  /*13b0*/  PRMT R0, R4, 0x7610, R0 ;  /* 0x0000761004007816 */ /* 0x000fce0000000000 */
.L_x_15:
[----:B------:R-:W-:-:S08]  /*13c0*/  NOP ;  /* 0x0000000000007918 */ /* 0x000fd00000000000 */
[----:B------:R-:W2:Y:S02]  /*13d0*/  USETMAXREG.TRY_ALLOC.CTAPOOL UP0, 0xe8 ;  /* 0x000000e8000079c8 */ /* 0x000ea40008000600 */
[----:B--2---:R-:W-:-:S13]  /*13e0*/  PLOP3.LUT P0, PT, PT, PT, UP0, 0x80, 0x0 ;  /* 0x000000000000781c */ /* 0x004fda0003f0f008 */
[----:B------:R-:W-:Y:S05]  /*13f0*/  @!P0 BRA `(.L_x_15) ;  /* 0xfffffffc00f08947 */ /* 0x000fea000383ffff */
[----:B------:R-:W-:Y:S02]  /*1400*/  ULDC.64 UR4, c[0x0][0x590] ;  /* 0x0001640000047ab9 */ /* 0x000fe40000000a00 */
[----:B------:R-:W-:Y:S02]  /*1410*/  IMAD.U32 R100, RZ, RZ, UR4 ;  /* 0x00000004ff647e24 */ /* 0x000fe4000f8e00ff */
[----:B------:R-:W-:-:S03]  /*1420*/  IMAD.U32 R101, RZ, RZ, UR5 ;  /* 0x00000005ff657e24 */ /* 0x000fc6000f8e00ff */
[----:B------:R-:W-:-:S04]  /*1430*/  ISETP.NE.U32.AND P1, PT, R100, RZ, PT ;  /* 0x000000ff6400720c */ /* 0x000fc80003f25070 */
[----:B------:R-:W-:-:S13]  /*1440*/  ISETP.NE.AND.EX P0, PT, R101, RZ, PT, P1 ;  /* 0x000000ff6500720c */ /* 0x000fda0003f05310 */
[----:B------:R-:W-:Y:S05]  /*1450*/  @P0 BRA `(.L_x_18) ;  /* 0x00000000002c0947 */ /* 0x000fea0003800000 */
[----:B------:R-:W-:Y:S02]  /*1460*/  ULDC.64 UR4, c[0x0][0x588] ;  /* 0x0001620000047ab9 */ /* 0x000fe40000000a00 */
[----:B------:R-:W-:-:S04]  /*1470*/  ISETP.NE.U32.AND P0, PT, RZ, UR4, PT ;  /* 0x00000004ff007c0c */ /* 0x000fc8000bf05070 */
[----:B------:R-:W-:-:S13]  /*1480*/  ISETP.NE.AND.EX P0, PT, RZ, UR5, PT, P0 ;  /* 0x00000005ff007c0c */ /* 0x000fda000bf05300 */
[----:B------:R-:W-:Y:S05]  /*1490*/  @!P0 BRA `(.L_x_19) ;  /* 0x0000000000108947 */ /* 0x000fea0003800000 */
[----:B------:R-:W2:Y:S02]  /*14a0*/  LDC.64 R92, c[0x0][0x588] ;  /* 0x00016200ff5c7b82 */ /* 0x000ea40000000a00 */
[----:B--2---:R2:W5:Y:S01]  /*14b0*/  LDG.E R92, desc[UR40][R92.64] ;  /* 0x000000285c5c7981 */ /* 0x004562000c1e1900 */
[----:B------:R-:W-:Y:S01]  /*14c0*/  IMAD.MOV.U32 R90, RZ, RZ, 0x1 ;  /* 0x00000001ff5a7424 */ /* 0x000fe200078e00ff */
[----:B------:R-:W-:Y:S06]  /*14d0*/  BRA `(.L_x_18) ;  /* 0x00000000000c7947 */ /* 0x000fec0003800000 */
.L_x_19:
[----:B------:R-:W-:Y:S01]  /*14e0*/  ULDC UR4, c[0x0][0x580] ;  /* 0x0001600000047ab9 */ /* 0x000fe20000000800 */
[----:B------:R-:W-:Y:S02]  /*14f0*/  IMAD.MOV.U32 R90, RZ, RZ, 0x1 ;  /* 0x00000001ff5a7424 */ /* 0x000fe400078e00ff */
[----:B------:R-:W-:-:S07]  /*1500*/  IMAD.U32 R92, RZ, RZ, UR4 ;  /* 0x00000004ff5c7e24 */ /* 0x000fce000f8e00ff */
.L_x_18:
[----:B------:R-:W-:Y:S02]  /*1510*/  ULDC.64 UR4, c[0x0][0x5b0] ;  /* 0x00016c0000047ab9 */ /* 0x000fe40000000a00 */
[----:B------:R-:W-:-:S04]  /*1520*/  ISETP.NE.U32.AND P0, PT, RZ, UR4, PT ;  /* 0x00000004ff007c0c */ /* 0x000fc8000bf05070 */
[----:B------:R-:W-:-:S13]  /*1530*/  ISETP.NE.AND.EX P0, PT, RZ, UR5, PT, P0 ;  /* 0x00000005ff007c0c */ /* 0x000fda000bf05300 */
[----:B------:R-:W-:Y:S05]  /*1540*/  @P0 BRA `(.L_x_20) ;  /* 0x0000000000240947 */ /* 0x000fea0003800000 */
[----:B------:R-:W-:Y:S02]  /*1550*/  ULDC.64 UR4, c[0x0][0x5a8] ;  /* 0x00016a0000047ab9 */ /* 0x000fe40000000a00 */
[----:B------:R-:W-:-:S04]  /*1560*/  ISETP.NE.U32.AND P0, PT, RZ, UR4, PT ;  /* 0x00000004ff007c0c */ /* 0x000fc8000bf05070 */
[----:B------:R-:W-:-:S13]  /*1570*/  ISETP.NE.AND.EX P0, PT, RZ, UR5, PT, P0 ;  /* 0x00000005ff007c0c */ /* 0x000fda000bf05300 */
[----:B------:R-:W-:Y:S05]  /*1580*/  @!P0 BRA `(.L_x_21) ;  /* 0x00000000000c8947 */ /* 0x000fea0003800000 */
[----:B------:R-:W2:Y:S02]  /*1590*/  LDC.64 R4, c[0x0][0x5a8] ;  /* 0x00016a00ff047b82 */ /* 0x000ea40000000a00 */
[----:B--2---:R3:W5:Y:S01]  /*15a0*/  LDG.E R93, desc[UR40][R4.64] ;  /* 0x00000028045d7981 */ /* 0x004762000c1e1900 */
[----:B------:R-:W-:Y:S05]  /*15b0*/  BRA `(.L_x_20) ;  /* 0x0000000000087947 */ /* 0x000fea0003800000 */
.L_x_21:
[----:B------:R-:W-:Y:S02]  /*15c0*/  ULDC UR4, c[0x0][0x5a0] ;  /* 0x0001680000047ab9 */ /* 0x000fe40000000800 */
[----:B--2---:R-:W-:-:S07]  /*15d0*/  MOV R93, UR4 ;  /* 0x00000004005d7c02 */ /* 0x004fce0008000f00 */
.L_x_20:
[----:B------:R-:W-:Y:S01]  /*15e0*/  LOP3.LUT P2, RZ, R0, 0xff, RZ, 0xc0, !PT ;  /* 0x000000ff00ff7812 */ /* 0x000fe2000784c0ff */
[----:B------:R-:W-:Y:S01]  /*15f0*/  UMOV UR42, URZ ;  /* 0x0000003f002a7c82 */ /* 0x000fe20008000000 */
[----:B------:R-:W-:-:S11]  /*1600*/  PLOP3.LUT P0, PT, PT, PT, PT, 0x80, 0x0 ;  /* 0x000000000000781c */ /* 0x000fd60003f0f070 */
[----:B------:R-:W-:Y:S05]  /*1610*/  @!P2 BRA `(.L_x_22) ;  /* 0x0000003800e0a947 */ /* 0x000fea0003800000 */
[----:B------:R-:W-:Y:S01]  /*1620*/  ULDC UR4, c[0x0][0x28c] ;  /* 0x0000a30000047ab9 */ /* 0x000fe20000000800 */
[----:B------:R-:W-:Y:S01]  /*1630*/  LOP3.LUT R94, R22, 0x1, RZ, 0xfc, !PT ;  /* 0x00000001165e7812 */ /* 0x000fe200078efcff */
[----:B------:R-:W-:Y:S01]  /*1640*/  UIADD3 UR4, UR4, 0x3f, URZ ;  /* 0x0000003f04047890 */ /* 0x000fe2000fffe03f */
[----:B------:R-:W-:Y:S01]  /*1650*/  LOP3.LUT R95, R19, 0x1, RZ, 0xfc, !PT ;  /* 0x00000001135f7812 */ /* 0x000fe200078efcff */
[----:B------:R-:W-:Y:S01]  /*1660*/  IMAD.MOV.U32 R91, RZ, RZ, 0x1 ;  /* 0x00000001ff5b7424 */ /* 0x000fe200078e00ff */
[----:B------:R-:W-:Y:S01]  /*1670*/  ULDC.64 UR54, c[0x0][0x198] ;  /* 0x0000660000367ab9 */ /* 0x000fe20000000a00 */
[----:B------:R-:W-:Y:S01]  /*1680*/  USHF.R.S32.HI UR5, URZ, 0x1f, UR4 ;  /* 0x0000001f3f057899 */ /* 0x000fe20008011404 */
[----:B------:R-:W-:Y:S01]  /*1690*/  UMOV UR43, URZ ;  /* 0x0000003f002b7c82 */ /* 0x000fe20008000000 */
[----:B------:R-:W-:Y:S02]  /*16a0*/  UMOV UR48, URZ ;  /* 0x0000003f00307c82 */ /* 0x000fe40008000000 */
[----:B------:R-:W-:Y:S01]  /*16b0*/  ULEA.HI UR5, UR5, UR4, URZ, 0x6 ;  /* 0x0000000405057291 */ /* 0x000fe2000f8f303f */
[----:B------:R-:W-:Y:S01]  /*16c0*/  UMOV UR49, URZ ;  /* 0x0000003f00317c82 */ /* 0x000fe20008000000 */
[----:B------:R-:W-:-:S02]  /*16d0*/  UMOV UR42, URZ ;  /* 0x0000003f002a7c82 */ /* 0x000fc40008000000 */
[----:B------:R-:W-:-:S12]  /*16e0*/  USHF.R.S32.HI UR50, URZ, 0x6, UR5 ;  /* 0x000000063f327899 */ /* 0x000fd80008011405 */
.L_x_94:
[----:B------:R-:W-:Y:S01]  /*16f0*/  LOP3.LUT R0, R18, 0x80, RZ, 0xc0, !PT ;  /* 0x0000008012007812 */ /* 0x000fe200078ec0ff */
[----:B------:R-:W4:Y:S01]  /*1700*/  S2UR UR51, SR_CgaCtaId ;  /* 0x00000000003379c3 */ /* 0x000f220000008800 */
[----:B------:R-:W-:Y:S02]  /*1710*/  UMOV UR52, 0x400 ;  /* 0x0000040000347882 */ /* 0x000fe40000000000 */
[----:B------:R-:W-:-:S06]  /*1720*/  SHF.R.U32.HI R0, RZ, 0x7, R0 ;  /* 0x00000007ff007819 */ /* 0x000fcc0000011600 */
[----:B-1----:R-:W1:Y:S01]  /*1730*/  SHFL.IDX PT, R0, R0, RZ, 0x1f ;  /* 0x00001fff00007589 */ /* 0x002e6200000e0000 */
[----:B----4-:R-:W-:Y:S01]  /*1740*/  ULEA UR52, UR51, UR52, 0x18 ;  /* 0x0000003433347291 */ /* 0x010fe2000f8ec03f */
[----:B-1----:R-:W-:-:S13]  /*1750*/  R2UR UR4, R0 ;  /* 0x00000000000472ca */ /* 0x002fda00000e0000 */
[----:B------:R-:W-:-:S04]  /*1760*/  ULEA.HI UR5, UR4, UR4, URZ, 0x1 ;  /* 0x0000000404057291 */ /* 0x000fc8000f8f083f */
[----:B------:R-:W-:-:S04]  /*1770*/  ULOP3.LUT UR5, UR5, 0x7fffe, URZ, 0xc0, !UPT ;  /* 0x0007fffe05057892 */ /* 0x000fc8000f8ec03f */
[----:B------:R-:W-:-:S03]  /*1780*/  UIADD3 UR5, UR4, -UR5, URZ ;  /* 0x8000000504057290 */ /* 0x000fc6000fffe03f */
[----:B------:R-:W-:Y:S01]  /*1790*/  ULDC UR4, c[0x0][0x28c] ;  /* 0x0000a30000047ab9 */ /* 0x000fe20000000800 */
[----:B------:R-:W-:Y:S01]  /*17a0*/  ULEA UR5, UR5, UR52, 0xd ;  /* 0x0000003405057291 */ /* 0x000fe2000f8e683f */
[----:B------:R-:W-:-:S03]  /*17b0*/  ISETP.LT.AND P0, PT, RZ, UR4, PT ;  /* 0x00000004ff007c0c */ /* 0x000fc6000bf01270 */
[----:B------:R-:W-:-:S04]  /*17c0*/  UIADD3 UR5, UR5, 0x8400, URZ ;  /* 0x0000840005057890 */ /* 0x000fc8000fffe03f */
[----:B------:R-:W-:-:S04]  /*17d0*/  USHF.R.U32.HI UR5, URZ, 0x4, UR5 ;  /* 0x000000043f057899 */ /* 0x000fc80008011605 */
[----:B------:R-:W-:Y:S02]  /*17e0*/  ULOP3.LUT UR44, UR5, 0x3fff, URZ, 0xc0, !UPT ;  /* 0x00003fff052c7892 */ /* 0x000fe4000f8ec03f */
[----:B------:R-:W-:Y:S10]  /*17f0*/  @P0 BRA `(.L_x_23) ;  /* 0x0000000000400947 */ /* 0x000ff40003800000 */
[----:B------:R-:W-:Y:S01]  /*1800*/  MOV R0, 0x0 ;  /* 0x0000000000007802 */ /* 0x000fe20000000f00 */
[----:B------:R-:W-:Y:S01]  /*1810*/  ULDC.64 UR4, c[0x4][0x70] ;  /* 0x01001c0000047ab9 */ /* 0x000fe20000000a00 */
[----:B------:R-:W-:Y:S01]  /*1820*/  ULDC.64 UR6, c[0x4][0x8] ;  /* 0x0100020000067ab9 */ /* 0x000fe20000000a00 */
[----:B---3--:R-:W-:Y:S01]  /*1830*/  IMAD.U32 R4, RZ, RZ, UR4 ;  /* 0x00000004ff047e24 */ /* 0x008fe2000f8e00ff */
[----:B------:R1:W3:Y:S01]  /*1840*/  LDC.64 R14, c[0x4][R0] ;  /* 0x01000000000e7b82 */ /* 0x0002e20000000a00 */
[----:B------:R-:W-:Y:S01]  /*1850*/  IMAD.U32 R5, RZ, RZ, UR5 ;  /* 0x00000005ff057e24 */ /* 0x000fe2000f8e00ff */
[----:B------:R-:W-:Y:S01]  /*1860*/  ULDC.64 UR4, c[0x4][0x78] ;  /* 0x01001e0000047ab9 */ /* 0x000fe20000000a00 */
[----:B------:R-:W-:Y:S02]  /*1870*/  IMAD.U32 R10, RZ, RZ, UR6 ;  /* 0x00000006ff0a7e24 */ /* 0x000fe4000f8e00ff */
[----:B------:R-:W-:Y:S02]  /*1880*/  IMAD.U32 R6, RZ, RZ, UR4 ;  /* 0x00000004ff067e24 */ /* 0x000fe4000f8e00ff */
[----:B------:R-:W-:-:S02]  /*1890*/  IMAD.U32 R7, RZ, RZ, UR5 ;  /* 0x00000005ff077e24 */ /* 0x000fc4000f8e00ff */
[----:B------:R-:W-:Y:S02]  /*18a0*/  IMAD.U32 R11, RZ, RZ, UR7 ;  /* 0x00000007ff0b7e24 */ /* 0x000fe4000f8e00ff */
[----:B------:R-:W-:Y:S02]  /*18b0*/  IMAD.MOV.U32 R8, RZ, RZ, 0x1e1 ;  /* 0x000001e1ff087424 */ /* 0x000fe400078e00ff */
[----:B------:R-:W-:Y:S02]  /*18c0*/  IMAD.MOV.U32 R12, RZ, RZ, 0x1 ;  /* 0x00000001ff0c7424 */ /* 0x000fe400078e00ff */
[----:B-1----:R-:W-:-:S07]  /*18d0*/  IMAD.MOV.U32 R13, RZ, RZ, RZ ;  /* 0x000000ffff0d7224 */ /* 0x002fce00078e00ff */
[----:B------:R-:W-:-:S07]  /*18e0*/  LEPC R20, `(.L_x_23) ;  /* 0x000000001014794e */ /* 0x000fce0000000000 */
[----:B--23-5:R-:W-:Y:S05]  /*18f0*/  CALL.ABS.NOINC R14 ;  /* 0x000000000e007343 */ /* 0x02cfea0003c00000 */
.L_x_23:
[----:B------:R-:W-:-:S13]  /*1900*/  ISETP.NE.AND P0, PT, R94, 0x3, PT ;  /* 0x000000035e00780c */ /* 0x000fda0003f05270 */
[----:B------:R-:W-:Y:S05]  /*1910*/  @!P0 BRA `(.L_x_24) ;  /* 0x0000000000048947 */ /* 0x000fea0003800000 */
[----:B------:R-:W-:Y:S01]  /*1920*/  BPT.TRAP 0x1 ;  /* 0x000000040000795c */ /* 0x000fe20000300000 */
.L_x_24:
[----:B------:R-:W-:Y:S02]  /*1930*/  IMAD.U32 R3, RZ, RZ, UR49 ;  /* 0x00000031ff037e24 */ /* 0x000fe4000f8e00ff */
[----:B------:R-:W-:-:S03]  /*1940*/  IMAD.U32 R0, RZ, RZ, UR48 ;  /* 0x00000030ff007e24 */ /* 0x000fc6000f8e00ff */
[----:B------:R-:W-:Y:S02]  /*1950*/  LEA R3, R3, UR52, 0x3 ;  /* 0x0000003403037c11 */ /* 0x000fe4000f8e18ff */
[----:B------:R-:W-:-:S04]  /*1960*/  SHF.L.U32 R0, R0, 0x1f, RZ ;  /* 0x0000001f00007819 */ /* 0x000fc800000006ff */
[----:B------:R1:W4:Y:S01]  /*1970*/  SYNCS.PHASECHK.TRANS64.TRYWAIT P1, [R3+URZ], R0 ;  /* 0x00000000030075a7 */ /* 0x000322000802017f */
[----:B------:R-:W-:Y:S05]  /*1980*/  @!P0 BRA `(.L_x_25) ;  /* 0x0000000000048947 */ /* 0x000fea0003800000 */
[----:B------:R-:W-:Y:S01]  /*1990*/  BPT.TRAP 0x1 ;  /* 0x000000040000795c */ /* 0x000fe20000300000 */
.L_x_25:
[----:B----4-:R-:W-:Y:S05]  /*19a0*/  @P1 BRA `(.L_x_26) ;  /* 0x0000000000081947 */ /* 0x010fea0003800000 */
[----:B------:R-:W4:Y:S02]  /*19b0*/  SYNCS.PHASECHK.TRANS64.TRYWAIT P1, [R3+URZ], R0 ;  /* 0x00000000030075a7 */ /* 0x000f24000802017f */
[----:B----4-:R-:W-:Y:S05]  /*19c0*/  @!P1 BRA `(.L_x_27) ;  /* 0x0000006000809947 */ /* 0x010fea0003800000 */
.L_x_26:
[----:B------:R-:W-:-:S04]  /*19d0*/  UISETP.LT.AND UP0, UPT, UR50, 0x1, UPT ;  /* 0x000000013200788c */ /* 0x000fc8000bf01270 */
[----:B------:R-:W-:-:S06]  /*19e0*/  USEL UR4, UR50, 0x1, UP0 ;  /* 0x0000000132047887 */ /* 0x000fcc0008000000 */
[----:B-1--4-:R-:W-:Y:S01]  /*19f0*/  IMAD.U32 R0, RZ, RZ, UR4 ;  /* 0x00000004ff007e24 */ /* 0x012fe2000f8e00ff */
[----:B------:R-:W-:Y:S05]  /*1a00*/  WARPSYNC.ALL ;  /* 0x0000000000007948 */ /* 0x000fea0003800000 */
[----:B------:R-:W-:-:S04]  /*1a10*/  IADD3 R0, -R0, UR50, RZ ;  /* 0x0000003200007c10 */ /* 0x000fc8000fffe1ff */
[----:B------:R-:W-:Y:S01]  /*1a20*/  ISETP.GE.AND P1, PT, R0, 0x1, PT ;  /* 0x000000010000780c */ /* 0x000fe20003f26270 */
[----:B------:R-:W-:Y:S01]  /*1a30*/  UIADD3 UR4, UR52, 0x28400, URZ ;  /* 0x0002840034047890 */ /* 0x000fe2000fffe03f */
[----:B------:R-:W-:Y:S01]  /*1a40*/  WARPGROUP.ARRIVE ;  /* 0x00000000000079c5 */ /* 0x000fe20000000000 */
[----:B------:R-:W-:Y:S01]  /*1a50*/  UMOV UR9, 0x40000040 ;  /* 0x4000004000097882 */ /* 0x000fe20000000000 */
[----:B------:R-:W-:Y:S01]  /*1a60*/  UMOV UR11, 0x40000040 ;  /* 0x40000040000b7882 */ /* 0x000fe20000000000 */
[----:B------:R-:W-:-:S04]  /*1a70*/  USHF.R.U32.HI UR4, URZ, 0x4, UR4 ;  /* 0x000000043f047899 */ /* 0x000fc80008011604 */
[----:B------:R-:W-:Y:S02]  /*1a80*/  ULOP3.LUT UR5, UR4, 0x3fff, URZ, 0xc0, !UPT ;  /* 0x00003fff04057892 */ /* 0x000fe4000f8ec03f */
[----:B------:R-:W-:Y:S02]  /*1a90*/  ULOP3.LUT UR4, UR44, 0x10000, URZ, 0xfc, !UPT ;  /* 0x000100002c047892 */ /* 0x000fe4000f8efc3f */
[----:B------:R-:W-:Y:S02]  /*1aa0*/  ULOP3.LUT UR5, UR5, 0x10000, URZ, 0xfc, !UPT ;  /* 0x0001000005057892 */ /* 0x000fe4000f8efc3f */
[----:B------:R-:W-:Y:S02]  /*1ab0*/  ULEA UR7, UR49, UR4, 0xb ;  /* 0x0000000431077291 */ /* 0x000fe4000f8e583f */
[----:B------:R-:W-:Y:S02]  /*1ac0*/  ULEA UR6, UR49, UR5, 0x9 ;  /* 0x0000000531067291 */ /* 0x000fe4000f8e483f */
[----:B------:R-:W-:-:S03]  /*1ad0*/  UIADD3 UR12, UR7, 0x400, URZ ;  /* 0x00000400070c7890 */ /* 0x000fc6000fffe03f */
[----:B------:R-:W-:Y:S02]  /*1ae0*/  UMOV UR8, UR7 ;  /* 0x0000000700087c82 */ /* 0x000fe40008000000 */
[----:B------:R-:W-:Y:S02]  /*1af0*/  UMOV UR10, UR6 ;  /* 0x00000006000a7c82 */ /* 0x000fe40008000000 */
[----:B------:R-:W-:Y:S01]  /*1b00*/  HGMMA.64x64x16.F32 R56, gdesc[UR8], RZ, !UPT, gsb0 ;  /* 0x00e00000083879f0 */ /* 0x000fe2000c0008ff */
[----:B------:R-:W-:Y:S01]  /*1b10*/  UMOV UR8, UR12 ;  /* 0x0000000c00087c82 */ /* 0x000fe20008000000 */
[----:B------:R-:W-:Y:S01]  /*1b20*/  UMOV UR9, 0x40000040 ;  /* 0x4000004000097882 */ /* 0x000fe20000000000 */
[----:B------:R-:W-:Y:S01]  /*1b30*/  UIADD3 UR12, UR7, 0x402, URZ ;  /* 0x00000402070c7890 */ /* 0x000fe2000fffe03f */
[----:B------:R-:W-:Y:S02]  /*1b40*/  WARPGROUP.DEPBAR.LE gsb0, 0x0 ;  /* 0x00008000000079c5 */ /* 0x000fe40000010000 */
[----:B------:R-:W-:-:S06]  /*1b50*/  WARPGROUP.ARRIVE ;  /* 0x00000000000079c5 */ /* 0x000fcc0000000000 */
[----:B------:R-:W-:Y:S01]  /*1b60*/  HGMMA.64x64x16.F32 R24, gdesc[UR8], RZ, !UPT, gsb0 ;  /* 0x00e00000081879f0 */ /* 0x000fe2000c0008ff */
[----:B------:R-:W-:Y:S02]  /*1b70*/  UIADD3 UR8, UR7, 0x2, URZ ;  /* 0x0000000207087890 */ /* 0x000fe4000fffe03f */
[----:B------:R-:W-:Y:S01]  /*1b80*/  UIADD3 UR10, UR6, 0x2, URZ ;  /* 0x00000002060a7890 */ /* 0x000fe2000fffe03f */
[----:B------:R-:W-:Y:S01]  /*1b90*/  UMOV UR9, 0x40000040 ;  /* 0x4000004000097882 */ /* 0x000fe20000000000 */
[----:B------:R-:W-:Y:S01]  /*1ba0*/  UMOV UR11, 0x40000040 ;  /* 0x40000040000b7882 */ /* 0x000fe20000000000 */
[----:B------:R-:W-:Y:S02]  /*1bb0*/  WARPGROUP.DEPBAR.LE gsb0, 0x0 ;  /* 0x00008000000079c5 */ /* 0x000fe40000010000 */
[----:B------:R-:W-:-:S06]  /*1bc0*/  WARPGROUP.ARRIVE ;  /* 0x00000000000079c5 */ /* 0x000fcc0000000000 */
[----:B------:R-:W-:Y:S01]  /*1bd0*/  HGMMA.64x64x16.F32 R56, gdesc[UR8], R56, gsb0 ;  /* 0x00e00000083879f0 */ /* 0x000fe20008000838 */
[----:B------:R-:W-:Y:S01]  /*1be0*/  UMOV UR8, UR12 ;  /* 0x0000000c00087c82 */ /* 0x000fe20008000000 */
[----:B------:R-:W-:Y:S01]  /*1bf0*/  UMOV UR9, 0x40000040 ;  /* 0x4000004000097882 */ /* 0x000fe20000000000 */
[----:B------:R-:W-:Y:S01]  /*1c00*/  UIADD3 UR12, UR7, 0x404, URZ ;  /* 0x00000404070c7890 */ /* 0x000fe2000fffe03f */
[----:B------:R-:W-:Y:S02]  /*1c10*/  WARPGROUP.DEPBAR.LE gsb0, 0x0 ;  /* 0x00008000000079c5 */ /* 0x000fe40000010000 */
[----:B------:R-:W-:-:S06]  /*1c20*/  WARPGROUP.ARRIVE ;  /* 0x00000000000079c5 */ /* 0x000fcc0000000000 */
[----:B------:R-:W-:Y:S01]  /*1c30*/  HGMMA.64x64x16.F32 R24, gdesc[UR8], R24, gsb0 ;  /* 0x00e00000081879f0 */ /* 0x000fe20008000818 */
        /* <DEDUP_REMOVED lines=9> */
[----:B------:R-:W-:Y:S02]  /*1cd0*/  WARPGROUP.DEPBAR.LE gsb0, 0x0 ;  /* 0x00008000000079c5 */ /* 0x000fe40000010000 */
[----:B------:R-:W-:-:S06]  /*1ce0*/  WARPGROUP.ARRIVE ;  /* 0x00000000000079c5 */ /* 0x000fcc0000000000 */
[----:B------:R-:W-:Y:S01]  /*1cf0*/  HGMMA.64x64x16.F32 R24, gdesc[UR8], R24, gsb0 ;  /* 0x00e00000081879f0 */ /* 0x000fe20008000818 */
[----:B------:R-:W-:Y:S02]  /*1d00*/  UIADD3 UR8, UR7, 0x6, URZ ;  /* 0x0000000607087890 */ /* 0x000fe4000fffe03f */
[----:B------:R-:W-:Y:S01]  /*1d10*/  UIADD3 UR10, UR6, 0x6, URZ ;  /* 0x00000006060a7890 */ /* 0x000fe2000fffe03f */
[----:B------:R-:W-:Y:S01]  /*1d20*/  UMOV UR9, 0x40000040 ;  /* 0x4000004000097882 */ /* 0x000fe20000000000 */
[----:B------:R-:W-:Y:S01]  /*1d30*/  UMOV UR11, 0x40000040 ;  /* 0x40000040000b7882 */ /* 0x000fe20000000000 */
[----:B------:R-:W-:Y:S01]  /*1d40*/  UIADD3 UR7, UR7, 0x406, URZ ;  /* 0x0000040607077890 */ /* 0x000fe2000fffe03f */
[----:B------:R-:W-:Y:S02]  /*1d50*/  WARPGROUP.DEPBAR.LE gsb0, 0x0 ;  /* 0x00008000000079c5 */ /* 0x000fe40000010000 */
[----:B------:R-:W-:-:S06]  /*1d60*/  WARPGROUP.ARRIVE ;  /* 0x00000000000079c5 */ /* 0x000fcc0000000000 */
[----:B------:R-:W-:Y:S01]  /*1d70*/  HGMMA.64x64x16.F32 R56, gdesc[UR8], R56, gsb0 ;  /* 0x00e00000083879f0 */ /* 0x000fe20008000838 */
[----:B------:R-:W-:Y:S01]  /*1d80*/  UMOV UR8, UR7 ;  /* 0x0000000700087c82 */ /* 0x000fe20008000000 */
[----:B------:R-:W-:Y:S01]  /*1d90*/  UMOV UR9, 0x40000040 ;  /* 0x4000004000097882 */ /* 0x000fe20000000000 */
[----:B------:R-:W-:Y:S02]  /*1da0*/  WARPGROUP.DEPBAR.LE gsb0, 0x0 ;  /* 0x00008000000079c5 */ /* 0x000fe40000010000 */
[----:B------:R-:W-:-:S06]  /*1db0*/  WARPGROUP.ARRIVE ;  /* 0x00000000000079c5 */ /* 0x000fcc0000000000 */
[----:B------:R-:W-:Y:S03]  /*1dc0*/  HGMMA.64x64x16.F32 R24, gdesc[UR8], R24, gsb0 ;  /* 0x00e00000081879f0 */ /* 0x000fe60008000818 */
[----:B------:R-:W-:Y:S02]  /*1dd0*/  WARPGROUP.DEPBAR.LE gsb0, 0x0 ;  /* 0x00008000000079c5 */ /* 0x000fe40000010000 */
[----:B------:R-:W-:Y:S05]  /*1de0*/  @!P1 BRA `(.L_x_28) ;  /* 0x0000000400709947 */ /* 0x000fea0003800000 */
[----:B------:R-:W-:Y:S02]  /*1df0*/  UIADD3 UR6, UR49, 0x1, URZ ;  /* 0x0000000131067890 */ /* 0x000fe4000fffe03f */
[----:B------:R-:W-:Y:S02]  /*1e00*/  IMAD.U32 R3, RZ, RZ, UR49 ;  /* 0x00000031ff037e24 */ /* 0x000fe4000f8e00ff */
[----:B------:R-:W-:-:S04]  /*1e10*/  UISETP.NE.AND UP0, UPT, UR6, 0x4, UPT ;  /* 0x000000040600788c */ /* 0x000fc8000bf05270 */
[----:B------:R-:W-:Y:S02]  /*1e20*/  USEL UR7, URZ, 0x1, UP0 ;  /* 0x000000013f077887 */ /* 0x000fe40008000000 */
[----:B------:R-:W-:Y:S02]  /*1e30*/  USEL UR6, UR6, URZ, UP0 ;  /* 0x0000003f06067287 */ /* 0x000fe40008000000 */
[----:B------:R-:W-:-:S06]  /*1e40*/  ULOP3.LUT UR7, UR48, UR7, URZ, 0x3c, !UPT ;  /* 0x0000000730077292 */ /* 0x000fcc000f8e3c3f */
[----:B------:R-:W-:-:S07]  /*1e50*/  MOV R6, UR7 ;  /* 0x0000000700067c02 */ /* 0x000fce0008000f00 */
.L_x_35:
[----:B------:R-:W-:Y:S05]  /*1e60*/  @!P0 BRA `(.L_x_29) ;  /* 0x0000000000048947 */ /* 0x000fea0003800000 */
[----:B------:R-:W-:Y:S01]  /*1e70*/  BPT.TRAP 0x1 ;  /* 0x000000040000795c */ /* 0x000fe20000300000 */
.L_x_29:
[----:B------:R-:W-:Y:S01]  /*1e80*/  ULEA UR7, UR6, UR52, 0x3 ;  /* 0x0000003406077291 */ /* 0x000fe2000f8e183f */
[----:B---3--:R-:W-:-:S08]  /*1e90*/  SHF.L.U32 R4, R6, 0x1f, RZ ;  /* 0x0000001f06047819 */ /* 0x008fd000000006ff */
[----:B------:R1:W3:Y:S01]  /*1ea0*/  SYNCS.PHASECHK.TRANS64.TRYWAIT P1, [UR7], R4 ;  /* 0x00000004ff0075a7 */ /* 0x0002e20008020147 */
[----:B------:R-:W-:Y:S05]  /*1eb0*/  @!P0 BRA `(.L_x_30) ;  /* 0x0000000000048947 */ /* 0x000fea0003800000 */
[----:B------:R-:W-:Y:S01]  /*1ec0*/  BPT.TRAP 0x1 ;  /* 0x000000040000795c */ /* 0x000fe20000300000 */
.L_x_30:
[----:B---3--:R-:W-:Y:S05]  /*1ed0*/  @P1 BRA `(.L_x_31) ;  /* 0x0000000000081947 */ /* 0x008fea0003800000 */
[----:B------:R-:W3:Y:S02]  /*1ee0*/  SYNCS.PHASECHK.TRANS64.TRYWAIT P1, [UR7], R4 ;  /* 0x00000004ff0075a7 */ /* 0x000ee40008020147 */
[----:B---3--:R-:W-:Y:S05]  /*1ef0*/  @!P1 BRA `(.L_x_32) ;  /* 0x0000005c00489947 */ /* 0x008fea0003800000 */
.L_x_31:
[----:B------:R-:W-:Y:S01]  /*1f00*/  ULEA UR7, UR6, UR5, 0x9 ;  /* 0x0000000506077291 */ /* 0x000fe2000f8e483f */
[----:B------:R-:W-:Y:S01]  /*1f10*/  WARPGROUP.ARRIVE ;  /* 0x00000000000079c5 */ /* 0x000fe20000000000 */
[----:B------:R-:W-:Y:S01]  /*1f20*/  ULEA UR12, UR6, UR4, 0xb ;  /* 0x00000004060c7291 */ /* 0x000fe2000f8e583f */
[----:B------:R-:W-:Y:S01]  /*1f30*/  UMOV UR11, 0x40000040 ;  /* 0x40000040000b7882 */ /* 0x000fe20000000000 */
[----:B------:R-:W-:Y:S02]  /*1f40*/  UMOV UR9, 0x40000040 ;  /* 0x4000004000097882 */ /* 0x000fe40000000000 */
[----:B------:R-:W-:Y:S01]  /*1f50*/  UIADD3 UR13, UR12, 0x400, URZ ;  /* 0x000004000c0d7890 */ /* 0x000fe2000fffe03f */
[----:B------:R-:W-:Y:S02]  /*1f60*/  UMOV UR10, UR7 ;  /* 0x00000007000a7c82 */ /* 0x000fe40008000000 */
[----:B------:R-:W-:Y:S02]  /*1f70*/  UMOV UR8, UR12 ;  /* 0x0000000c00087c82 */ /* 0x000fe40008000000 */
[----:B------:R-:W-:Y:S01]  /*1f80*/  HGMMA.64x64x16.F32 R56, gdesc[UR8], R56, gsb0 ;  /* 0x00e00000083879f0 */ /* 0x000fe20008000838 */
[----:B------:R-:W-:Y:S01]  /*1f90*/  UMOV UR9, 0x40000040 ;  /* 0x4000004000097882 */ /* 0x000fe20000000000 */
[----:B------:R-:W-:Y:S01]  /*1fa0*/  UMOV UR8, UR13 ;  /* 0x0000000d00087c82 */ /* 0x000fe20008000000 */
[----:B------:R-:W-:Y:S01]  /*1fb0*/  UIADD3 UR13, UR12, 0x402, URZ ;  /* 0x000004020c0d7890 */ /* 0x000fe2000fffe03f */
[----:B------:R-:W-:-:S02]  /*1fc0*/  WARPGROUP.DEPBAR.LE gsb0, 0x0 ;  /* 0x00008000000079c5 */ /* 0x000fc40000010000 */
        /* <DEDUP_REMOVED lines=42> */
[----:B------:R-:W-:Y:S01]  /*2270*/  BPT.TRAP 0x1 ;  /* 0x000000040000795c */ /* 0x000fe20000300000 */
.L_x_33:
[----:B------:R-:W-:-:S13]  /*2280*/  ISETP.NE.AND P1, PT, R89, RZ, PT ;  /* 0x000000ff5900720c */ /* 0x000fda0003f25270 */
[----:B-1-3--:R-:W-:-:S05]  /*2290*/  @P1 LEA R4, R3, UR52, 0x3 ;  /* 0x0000003403041c11 */ /* 0x00afca000f8e18ff */
[----:B------:R-:W-:-:S05]  /*22a0*/  @P1 VIADD R5, R4, 0x20 ;  /* 0x0000002004051836 */ /* 0x000fca0000000000 */
[----:B------:R-:W-:-:S04]  /*22b0*/  @P1 PRMT R5, R88, 0x654, R5 ;  /* 0x0000065458051816 */ /* 0x000fc80000000005 */
[----:B------:R1:W-:Y:S01]  /*22c0*/  @P1 SYNCS.ARRIVE.TRANS64.RED.A1T0 RZ, [R5+URZ], RZ ;  /* 0x000000ff05ff19a7 */ /* 0x0003e2000810043f */
[----:B------:R-:W-:-:S13]  /*22d0*/  ISETP.GT.U32.AND P1, PT, R22, 0x1, PT ;  /* 0x000000011600780c */ /* 0x000fda0003f24070 */
[----:B-1----:R-:W-:Y:S05]  /*22e0*/  @P1 BRA `(.L_x_34) ;  /* 0x0000000000041947 */ /* 0x002fea0003800000 */
[----:B------:R-:W-:Y:S01]  /*22f0*/  BPT.TRAP 0x1 ;  /* 0x000000040000795c */ /* 0x000fe20000300000 */
.L_x_34:
[----:B------:R-:W-:Y:S01]  /*2300*/  UIADD3 UR6, UR6, 0x1, URZ ;  /* 0x0000000106067890 */ /* 0x000fe2000fffe03f */
[C---:B------:R-:W-:Y:S01]  /*2310*/  ISETP.GT.AND P2, PT, R0.reuse, 0x1, PT ;  /* 0x000000010000780c */ /* 0x040fe20003f44270 */
[----:B------:R-:W-:Y:S02]  /*2320*/  VIADD R3, R3, 0x1 ;  /* 0x0000000103037836 */ /* 0x000fe40000000000 */
[----:B------:R-:W-:Y:S01]  /*2330*/  UISETP.NE.AND UP0, UPT, UR6, 0x4, UPT ;  /* 0x000000040600788c */ /* 0x000fe2000bf05270 */
[----:B------:R-:W-:Y:S02]  /*2340*/  VIADD R0, R0, 0xffffffff ;  /* 0xffffffff00007836 */ /* 0x000fe40000000000 */
[C---:B------:R-:W-:Y:S01]  /*2350*/  ISETP.NE.AND P1, PT, R3.reuse, 0x4, PT ;  /* 0x000000040300780c */ /* 0x040fe20003f25270 */
[----:B------:R-:W-:Y:S02]  /*2360*/  USEL UR7, URZ, 0x1, UP0 ;  /* 0x000000013f077887 */ /* 0x000fe40008000000 */
[----:B------:R-:W-:Y:S01]  /*2370*/  USEL UR6, UR6, URZ, UP0 ;  /* 0x0000003f06067287 */ /* 0x000fe20008000000 */
[----:B------:R-:W-:-:S03]  /*2380*/  SEL R3, R3, RZ, P1 ;  /* 0x000000ff03037207 */ /* 0x000fc60000800000 */
[----:B------:R-:W-:Y:S01]  /*2390*/  LOP3.LUT R6, R6, UR7, RZ, 0x3c, !PT ;  /* 0x0000000706067c12 */ /* 0x000fe2000f8e3cff */
[----:B------:R-:W-:Y:S07]  /*23a0*/  @P2 BRA `(.L_x_35) ;  /* 0xfffffff800ac2947 */ /* 0x000fee000383ffff */
.L_x_28:
[----:B------:R-:W1:Y:S02]  /*23b0*/  LDC R0, c[0x0][0x28c] ;  /* 0x0000a300ff007b82 */ /* 0x000e640000000800 */
[----:B-1----:R-:W-:-:S13]  /*23c0*/  ISETP.GE.AND P1, PT, R0, 0x1, PT ;  /* 0x000000010000780c */ /* 0x002fda0003f26270 */
[----:B------:R-:W-:Y:S05]  /*23d0*/  @!P1 BRA `(.L_x_36) ;  /* 0x0000000000449947 */ /* 0x000fea0003800000 */
[----:B------:R-:W-:Y:S05]  /*23e0*/  @!P0 BRA `(.L_x_37) ;  /* 0x0000000000048947 */ /* 0x000fea0003800000 */
[----:B------:R-:W-:Y:S01]  /*23f0*/  BPT.TRAP 0x1 ;  /* 0x000000040000795c */ /* 0x000fe20000300000 */
.L_x_37:
[----:B------:R-:W-:Y:S01]  /*2400*/  ISETP.NE.AND P0, PT, R89, RZ, PT ;  /* 0x000000ff5900720c */ /* 0x000fe20003f05270 */
[----:B------:R-:W-:Y:S01]  /*2410*/  UISETP.LT.AND UP1, UPT, UR50, 0x1, UPT ;  /* 0x000000013200788c */ /* 0x000fe2000bf21270 */
[----:B------:R-:W-:-:S11]  /*2420*/  IMAD.U32 R3, RZ, RZ, UR52 ;  /* 0x00000034ff037e24 */ /* 0x000fd6000f8e00ff */
[----:B------:R-:W-:-:S05]  /*2430*/  VOTEU.ANY UP0, P0 ;  /* 0x00000000003f7886 */ /* 0x000fca0000000100 */
[----:B------:R-:W-:-:S04]  /*2440*/  @UP0 USEL UR4, UR50, 0x1, UP1 ;  /* 0x0000000132040887 */ /* 0x000fc80008800000 */
[----:B------:R-:W-:-:S06]  /*2450*/  @UP0 UIADD3 UR4, UR49, UR50, -UR4 ;  /* 0x0000003231040290 */ /* 0x000fcc000fffe804 */
[----:B------:R-:W-:-:S04]  /*2460*/  IMAD.U32 R0, RZ, RZ, UR4 ;  /* 0x00000004ff007e24 */ /* 0x000fc8000f8e00ff */
[----:B------:R-:W-:-:S05]  /*2470*/  @P0 IMAD.SHL.U32 R0, R0, 0x8, RZ ;  /* 0x0000000800000824 */ /* 0x000fca00078e00ff */
[----:B------:R-:W-:-:S04]  /*2480*/  @P0 LOP3.LUT R0, R0, 0x18, RZ, 0xc0, !PT ;  /* 0x0000001800000812 */ /* 0x000fc800078ec0ff */
[----:B------:R-:W-:-:S04]  /*2490*/  @P0 IADD3 R3, R3, 0x20, R0 ;  /* 0x0000002003030810 */ /* 0x000fc80007ffe000 */
[----:B------:R-:W-:-:S04]  /*24a0*/  @P0 PRMT R3, R88, 0x654, R3 ;  /* 0x0000065458030816 */ /* 0x000fc80000000003 */
[----:B------:R1:W-:Y:S01]  /*24b0*/  @P0 SYNCS.ARRIVE.TRANS64.RED.A1T0 RZ, [R3+URZ], RZ ;  /* 0x000000ff03ff09a7 */ /* 0x0003e2000810043f */
[----:B------:R-:W-:-:S13]  /*24c0*/  ISETP.GT.U32.AND P0, PT, R22, 0x1, PT ;  /* 0x000000011600780c */ /* 0x000fda0003f04070 */
[----:B-1----:R-:W-:Y:S05]  /*24d0*/  @P0 BRA `(.L_x_36) ;  /* 0x0000000000040947 */ /* 0x002fea0003800000 */
[----:B------:R-:W-:Y:S01]  /*24e0*/  BPT.TRAP 0x1 ;  /* 0x000000040000795c */ /* 0x000fe20000300000 */
.L_x_36:
[----:B------:R-:W-:Y:S01]  /*24f0*/  UIADD3 UR4, UR52, 0x200, URZ ;  /* 0x0000020034047890 */ /* 0x000fe2000fffe03f */
[----:B------:R-:W-:Y:S02]  /*2500*/  R2UR UR46, R23 ;  /* 0x00000000172e72ca */ /* 0x000fe400000e0000 */
[----:B------:R-:W-:Y:S01]  /*2510*/  R2UR UR45, R96 ;  /* 0x00000000602d72ca */ /* 0x000fe200000e0000 */
[----:B------:R-:W-:-:S06]  /*2520*/  ULOP3.LUT UP0, URZ, UR4, 0x1bf, URZ, 0xc0, !UPT ;  /* 0x000001bf043f7892 */ /* 0x000fcc000f80c03f */
[----:B------:R-:W-:-:S04]  /*2530*/  PLOP3.LUT P0, PT, PT, PT, UP0, 0x80, 0x0 ;  /* 0x000000000000781c */ /* 0x000fc80003f0f008 */
[----:B------:R-:W-:Y:S02]  /*2540*/  USHF.L.U32 UR46, UR46, 0x8, URZ ;  /* 0x000000082e2e7899 */ /* 0x000fe4000800063f */
[----:B------:R-:W-:-:S07]  /*2550*/  USHF.L.U32 UR45, UR45, 0x6, URZ ;  /* 0x000000062d2d7899 */ /* 0x000fce000800063f */
[----:B------:R-:W-:Y:S05]  /*2560*/  @!P0 BRA `(.L_x_38) ;  /* 0x00000000007c8947 */ /* 0x000fea0003800000 */
[----:B------:R-:W-:Y:S01]  /*2570*/  MOV R23, 0x0 ;  /* 0x0000000000177802 */ /* 0x000fe20000000f00 */
[----:B------:R-:W-:Y:S01]  /*2580*/  ULDC.64 UR4, c[0x4][0x80] ;  /* 0x0100200000047ab9 */ /* 0x000fe20000000a00 */
[----:B------:R-:W-:Y:S01]  /*2590*/  ULDC.64 UR6, c[0x4][0x10] ;  /* 0x0100040000067ab9 */ /* 0x000fe20000000a00 */
[----:B---3--:R-:W-:Y:S01]  /*25a0*/  IMAD.U32 R4, RZ, RZ, UR4 ;  /* 0x00000004ff047e24 */ /* 0x008fe2000f8e00ff */
[----:B------:R1:W3:Y:S01]  /*25b0*/  LDC.64 R14, c[0x4][R23] ;  /* 0x01000000170e7b82 */ /* 0x0002e20000000a00 */
[----:B------:R-:W-:Y:S01]  /*25c0*/  IMAD.U32 R5, RZ, RZ, UR5 ;  /* 0x00000005ff057e24 */ /* 0x000fe2000f8e00ff */
[----:B------:R-:W-:Y:S01]  /*25d0*/  ULDC.64 UR4, c[0x4][0x88] ;  /* 0x0100220000047ab9 */ /* 0x000fe20000000a00 */
[----:B------:R-:W-:Y:S01]  /*25e0*/  IMAD.U32 R10, RZ, RZ, UR6 ;  /* 0x00000006ff0a7e24 */ /* 0x000fe2000f8e00ff */
[----:B------:R-:W-:Y:S01]  /*25f0*/  MOV R13, RZ ;  /* 0x000000ff000d7202 */ /* 0x000fe20000000f00 */
[----:B------:R-:W-:Y:S02]  /*2600*/  IMAD.U32 R6, RZ, RZ, UR4 ;  /* 0x00000004ff067e24 */ /* 0x000fe4000f8e00ff */
[----:B------:R-:W-:-:S02]  /*2610*/  IMAD.U32 R7, RZ, RZ, UR5 ;  /* 0x00000005ff077e24 */ /* 0x000fc4000f8e00ff */
[----:B------:R-:W-:Y:S02]  /*2620*/  IMAD.U32 R11, RZ, RZ, UR7 ;  /* 0x00000007ff0b7e24 */ /* 0x000fe4000f8e00ff */
[----:B------:R-:W-:Y:S02]  /*2630*/  IMAD.MOV.U32 R8, RZ, RZ, 0x70 ;  /* 0x00000070ff087424 */ /* 0x000fe400078e00ff */
[----:B-1----:R-:W-:-:S07]  /*2640*/  IMAD.MOV.U32 R12, RZ, RZ, 0x1 ;  /* 0x00000001ff0c7424 */ /* 0x002fce00078e00ff */
[----:B------:R-:W-:-:S07]  /*2650*/  LEPC R20, `(.L_x_39) ;  /* 0x000000001014794e */ /* 0x000fce0000000000 */
[----:B--23-5:R-:W-:Y:S05]  /*2660*/  CALL.ABS.NOINC R14 ;  /* 0x000000000e007343 */ /* 0x02cfea0003c00000 */
.L_x_39:
[----:B------:R1:W2:Y:S01]  /*2670*/  LDC.64 R14, c[0x4][R23] ;  /* 0x01000000170e7b82 */ /* 0x0002a20000000a00 */
[----:B------:R-:W-:Y:S01]  /*2680*/  ULDC.64 UR4, c[0x4][0x80] ;  /* 0x0100200000047ab9 */ /* 0x000fe20000000a00 */
[----:B------:R-:W-:Y:S01]  /*2690*/  ULDC.64 UR6, c[0x4][0x10] ;  /* 0x0100040000067ab9 */ /* 0x000fe20000000a00 */
[----:B------:R-:W-:Y:S02]  /*26a0*/  IMAD.U32 R4, RZ, RZ, UR4 ;  /* 0x00000004ff047e24 */ /* 0x000fe4000f8e00ff */
        /* <DEDUP_REMOVED lines=10> */
[----:B--2---:R-:W-:Y:S05]  /*2750*/  CALL.ABS.NOINC R14 ;  /* 0x000000000e007343 */ /* 0x004fea0003c00000 */
.L_x_38:
[----:B------:R-:W-:Y:S02]  /*2760*/  ULDC.64 UR4, c[0x0][0x590] ;  /* 0x0001640000047ab9 */ /* 0x000fe40000000a00 */
[----:B------:R-:W-:Y:S02]  /*2770*/  IMAD.U32 R100, RZ, RZ, UR4 ;  /* 0x00000004ff647e24 */ /* 0x000fe4000f8e00ff */
[----:B------:R-:W-:-:S03]  /*2780*/  IMAD.U32 R101, RZ, RZ, UR5 ;  /* 0x00000005ff657e24 */ /* 0x000fc6000f8e00ff */
[----:B------:R-:W-:-:S04]  /*2790*/  ISETP.NE.U32.AND P2, PT, R100, RZ, PT ;  /* 0x000000ff6400720c */ /* 0x000fc80003f45070 */
[----:B------:R-:W-:-:S13]  /*27a0*/  ISETP.NE.AND.EX P2, PT, R101, RZ, PT, P2 ;  /* 0x000000ff6500720c */ /* 0x000fda0003f45320 */
[----:B------:R-:W-:Y:S05]  /*27b0*/  @!P2 BRA `(.L_x_40) ;  /* 0x000000000034a947 */ /* 0x000fea0003800000 */
[----:B------:R-:W-:Y:S02]  /*27c0*/  ULDC.64 UR4, c[0x0][0x588] ;  /* 0x0001620000047ab9 */ /* 0x000fe40000000a00 */
[----:B------:R-:W-:-:S04]  /*27d0*/  ISETP.NE.U32.AND P0, PT, RZ, UR4, PT ;  /* 0x00000004ff007c0c */ /* 0x000fc8000bf05070 */
[----:B------:R-:W-:-:S13]  /*27e0*/  ISETP.NE.AND.EX P0, PT, RZ, UR5, PT, P0 ;  /* 0x00000005ff007c0c */ /* 0x000fda000bf05300 */
[----:B------:R-:W-:Y:S05]  /*27f0*/  @!P0 BRA `(.L_x_41) ;  /* 0x0000000000188947 */ /* 0x000fea0003800000 */
[----:B---3--:R-:W1:Y:S01]  /*2800*/  LDC.64 R4, c[0x0][0x588] ;  /* 0x00016200ff047b82 */ /* 0x008e620000000a00 */
[----:B------:R-:W-:-:S04]  /*2810*/  IMAD R3, R100, UR47, RZ ;  /* 0x0000002f64037c24 */ /* 0x000fc8000f8e02ff */
[----:B-1----:R-:W-:-:S05]  /*2820*/  IMAD.WIDE R4, R3, 0x4, R4 ;  /* 0x0000000403047825 */ /* 0x002fca00078e0204 */
[----:B-----5:R1:W5:Y:S01]  /*2830*/  LDG.E R92, desc[UR40][R4.64] ;  /* 0x00000028045c7981 */ /* 0x020362000c1e1900 */
[----:B------:R-:W-:Y:S01]  /*2840*/  IMAD.MOV.U32 R90, RZ, RZ, 0x1 ;  /* 0x00000001ff5a7424 */ /* 0x000fe200078e00ff */
[----:B------:R-:W-:Y:S06]  /*2850*/  BRA `(.L_x_40) ;  /* 0x00000000000c7947 */ /* 0x000fec0003800000 */
.L_x_41:
[----:B------:R-:W-:Y:S01]  /*2860*/  ULDC UR4, c[0x0][0x580] ;  /* 0x0001600000047ab9 */ /* 0x000fe20000000800 */
[----:B------:R-:W-:Y:S02]  /*2870*/  IMAD.MOV.U32 R90, RZ, RZ, 0x1 ;  /* 0x00000001ff5a7424 */ /* 0x000fe400078e00ff */
[----:B-----5:R-:W-:-:S07]  /*2880*/  IMAD.U32 R92, RZ, RZ, UR4 ;  /* 0x00000004ff5c7e24 */ /* 0x020fce000f8e00ff */
.L_x_40:
[----:B------:R-:W4:Y:S02]  /*2890*/  LDC.64 R6, c[0x0][0x5b0] ;  /* 0x00016c00ff067b82 */ /* 0x000f240000000a00 */
[----:B----4-:R-:W-:-:S04]  /*28a0*/  ISETP.NE.U32.AND P0, PT, R6, RZ, PT ;  /* 0x000000ff0600720c */ /* 0x010fc80003f05070 */
[----:B------:R-:W-:-:S13]  /*28b0*/  ISETP.NE.AND.EX P0, PT, R7, RZ, PT, P0 ;  /* 0x000000ff0700720c */ /* 0x000fda0003f05300 */
[----:B------:R-:W-:Y:S05]  /*28c0*/  @!P0 BRA `(.L_x_42) ;  /* 0x00000000002c8947 */ /* 0x000fea0003800000 */
[----:B------:R-:W-:Y:S02]  /*28d0*/  ULDC.64 UR4, c[0x0][0x5a8] ;  /* 0x00016a0000047ab9 */ /* 0x000fe40000000a00 */
[----:B------:R-:W-:-:S04]  /*28e0*/  ISETP.NE.U32.AND P0, PT, RZ, UR4, PT ;  /* 0x00000004ff007c0c */ /* 0x000fc8000bf05070 */
[----:B------:R-:W-:-:S13]  /*28f0*/  ISETP.NE.AND.EX P0, PT, RZ, UR5, PT, P0 ;  /* 0x00000005ff007c0c */ /* 0x000fda000bf05300 */
[----:B------:R-:W-:Y:S05]  /*2900*/  @!P0 BRA `(.L_x_43) ;  /* 0x0000000000148947 */ /* 0x000fea0003800000 */
[----:B-1-3--:R-:W1:Y:S01]  /*2910*/  LDC.64 R4, c[0x0][0x5a8] ;  /* 0x00016a00ff047b82 */ /* 0x00ae620000000a00 */
[----:B------:R-:W-:-:S04]  /*2920*/  IMAD R3, R6, UR47, RZ ;  /* 0x0000002f06037c24 */ /* 0x000fc8000f8e02ff */
[----:B-1----:R-:W-:-:S05]  /*2930*/  IMAD.WIDE R4, R3, 0x4, R4 ;  /* 0x0000000403047825 */ /* 0x002fca00078e0204 */
[----:B--2--5:R4:W5:Y:S01]  /*2940*/  LDG.E R93, desc[UR40][R4.64] ;  /* 0x00000028045d7981 */ /* 0x024962000c1e1900 */
[----:B------:R-:W-:Y:S05]  /*2950*/  BRA `(.L_x_42) ;  /* 0x0000000000087947 */ /* 0x000fea0003800000 */
.L_x_43:
[----:B------:R-:W-:Y:S02]  /*2960*/  ULDC UR4, c[0x0][0x5a0] ;  /* 0x0001680000047ab9 */ /* 0x000fe40000000800 */
[----:B--2--5:R-:W-:-:S07]  /*2970*/  MOV R93, UR4 ;  /* 0x00000004005d7c02 */ /* 0x024fce0008000f00 */
.L_x_42:
[----:B------:R-:W-:Y:S01]  /*2980*/  ULDC.64 UR4, c[0x0][0x588] ;  /* 0x0001620000047ab9 */ /* 0x000fe20000000a00 */
[----:B------:R-:W-:Y:S01]  /*2990*/  ISETP.NE.U32.AND P1, PT, R100, RZ, PT ;  /* 0x000000ff6400720c */ /* 0x000fe20003f25070 */
[----:B------:R-:W-:Y:S02]  /*29a0*/  UISETP.NE.U32.AND UP0, UPT, UR4, URZ, UPT ;  /* 0x0000003f0400728c */ /* 0x000fe4000bf05070 */
[----:B------:R-:W-:Y:S02]  /*29b0*/  ISETP.NE.U32.AND P3, PT, RZ, UR4, PT ;  /* 0x00000004ff007c0c */ /* 0x000fe4000bf65070 */
[----:B------:R-:W-:Y:S01]  /*29c0*/  ISETP.NE.AND.EX P5, PT, R101, RZ, PT, P1 ;  /* 0x000000ff6500720c */ /* 0x000fe20003fa5310 */
[----:B------:R-:W-:Y:S02]  /*29d0*/  UISETP.NE.AND.EX UP0, UPT, UR5, URZ, UPT, UP0 ;  /* 0x0000003f0500728c */ /* 0x000fe4000bf05300 */
[----:B------:R-:W-:Y:S02]  /*29e0*/  ISETP.NE.AND.EX P3, PT, RZ, UR5, PT, P3 ;  /* 0x00000005ff007c0c */ /* 0x000fe4000bf65330 */
[----:B------:R-:W-:-:S02]  /*29f0*/  PLOP3.LUT P0, PT, PT, PT, PT, 0x8, 0x0 ;  /* 0x000000000000781c */ /* 0x000fc40003f0e170 */
[----:B------:R-:W-:-:S04]  /*2a00*/  PLOP3.LUT P4, PT, PT, PT, UP0, 0x80, 0x0 ;  /* 0x000000000000781c */ /* 0x000fc80003f8f008 */
[----:B------:R-:W-:-:S05]  /*2a10*/  PLOP3.LUT P4, PT, P4, PT, PT, 0x8, 0x0 ;  /* 0x000000000000781c */ /* 0x000fca000278e170 */
[----:B------:R-:W-:Y:S08]  /*2a20*/  @P3 BRA P5, `(.L_x_44) ;  /* 0x0000000000243947 */ /* 0x000ff00002800000 */
[----:B------:R-:W-:Y:S04]  /*2a30*/  BSSY B0, `(.L_x_44) ;  /* 0x0000008000007945 */ /* 0x000fe80003800000 */
[----:B------:R-:W-:Y:S05]  /*2a40*/  @!P2 BRA `(.L_x_45) ;  /* 0x000000000014a947 */ /* 0x000fea0003800000 */
[----:B------:R-:W-:Y:S02]  /*2a50*/  LOP3.LUT P3, RZ, R90, 0xff, RZ, 0xc0, !PT ;  /* 0x000000ff5aff7812 */ /* 0x000fe4000786c0ff */
[----:B------:R-:W-:-:S11]  /*2a60*/  PLOP3.LUT P0, PT, P4, PT, PT, 0x80, 0x0 ;  /* 0x000000000000781c */ /* 0x000fd6000270f070 */
[----:B------:R-:W-:Y:S05]  /*2a70*/  @!P3 BRA `(.L_x_46) ;  /* 0x00000000000cb947 */ /* 0x000fea0003800000 */
[----:B-----5:R-:W-:Y:S01]  /*2a80*/  FSETP.EQ.AND P0, PT, R92, RZ, PT ;  /* 0x000000ff5c00720b */ /* 0x020fe20003f02000 */
[----:B------:R-:W-:-:S12]  /*2a90*/  BRA `(.L_x_46) ;  /* 0x0000000000047947 */ /* 0x000fd80003800000 */
.L_x_45:
[----:B-----5:R-:W-:-:S13]  /*2aa0*/  FSETP.EQ.AND P0, PT, R92, RZ, PT ;  /* 0x000000ff5c00720b */ /* 0x020fda0003f02000 */
.L_x_46:
[----:B------:R-:W-:Y:S05]  /*2ab0*/  BSYNC B0 ;  /* 0x0000000000007941 */ /* 0x000fea0003800000 */
.L_x_44:
[----:B------:R-:W-:Y:S04]  /*2ac0*/  BSSY B0, `(.L_x_47) ;  /* 0x0000007000007945 */ /* 0x000fe80003800000 */
[----:B------:R-:W-:Y:S05]  /*2ad0*/  @!P2 BRA `(.L_x_48) ;  /* 0x000000000010a947 */ /* 0x000fea0003800000 */
[----:B------:R-:W-:-:S13]  /*2ae0*/  LOP3.LUT P2, RZ, R90, 0xff, RZ, 0xc0, !PT ;  /* 0x000000ff5aff7812 */ /* 0x000fda000784c0ff */
[----:B------:R-:W-:Y:S05]  /*2af0*/  @!P2 BRA `(.L_x_49) ;  /* 0x00000000000ca947 */ /* 0x000fea0003800000 */
[----:B-----5:R-:W-:Y:S01]  /*2b00*/  FSETP.EQ.AND P4, PT, R92, RZ, PT ;  /* 0x000000ff5c00720b */ /* 0x020fe20003f82000 */
[----:B------:R-:W-:-:S12]  /*2b10*/  BRA `(.L_x_49) ;  /* 0x0000000000047947 */ /* 0x000fd80003800000 */
.L_x_48:
[----:B-----5:R-:W-:-:S13]  /*2b20*/  FSETP.EQ.AND P4, PT, R92, RZ, PT ;  /* 0x000000ff5c00720b */ /* 0x020fda0003f82000 */
.L_x_49:
[----:B------:R-:W-:Y:S05]  /*2b30*/  BSYNC B0 ;  /* 0x0000000000007941 */ /* 0x000fea0003800000 */
.L_x_47:
[----:B------:R-:W-:Y:S01]  /*2b40*/  BSSY B0, `(.L_x_50) ;  /* 0x0000029000007945 */ /* 0x000fe20003800000 */
[----:B------:R-:W-:Y:S01]  /*2b50*/  LOP3.LUT R91, R91, 0x1, RZ, 0x3c, !PT ;  /* 0x000000015b5b7812 */ /* 0x000fe200078e3cff */
[----:B------:R-:W-:Y:S01]  /*2b60*/  IMAD.MOV.U32 R0, RZ, RZ, RZ ;  /* 0x000000ffff007224 */ /* 0x000fe200078e00ff */
[----:B------:R-:W-:Y:S02]  /*2b70*/  CS2R R10, SRZ ;  /* 0x00000000000a7805 */ /* 0x000fe4000001ff00 */
[----:B------:R-:W-:Y:S02]  /*2b80*/  CS2R R8, SRZ ;  /* 0x0000000000087805 */ /* 0x000fe4000001ff00 */
[----:B------:R-:W-:Y:S02]  /*2b90*/  CS2R R6, SRZ ;  /* 0x0000000000067805 */ /* 0x000fe4000001ff00 */
[----:B-1-34-:R-:W-:Y:S01]  /*2ba0*/  CS2R R4, SRZ ;  /* 0x0000000000047805 */ /* 0x01afe2000001ff00 */
[----:B------:R-:W-:Y:S06]  /*2bb0*/  @P0 BRA `(.L_x_51) ;  /* 0x0000000000840947 */ /* 0x000fec0003800000 */
[----:B------:R-:W-:-:S13]  /*2bc0*/  ISETP.NE.AND P2, PT, R95, 0x3, PT ;  /* 0x000000035f00780c */ /* 0x000fda0003f45270 */
[----:B------:R-:W-:Y:S05]  /*2bd0*/  @!P2 BRA `(.L_x_52) ;  /* 0x000000000004a947 */ /* 0x000fea0003800000 */
[----:B------:R-:W-:Y:S01]  /*2be0*/  BPT.TRAP 0x1 ;  /* 0x000000040000795c */ /* 0x000fe20000300000 */
.L_x_52:
[----:B------:R-:W-:Y:S01]  /*2bf0*/  SHF.L.U32 R3, R91, 0x1f, RZ ;  /* 0x0000001f5b037819 */ /* 0x000fe200000006ff */
[----:B------:R-:W-:Y:S01]  /*2c00*/  BSSY B1, `(.L_x_53) ;  /* 0x0000005000017945 */ /* 0x000fe20003800000 */
[----:B------:R-:W-:Y:S02]  /*2c10*/  IMAD.MOV.U32 R0, RZ, RZ, 0x1 ;  /* 0x00000001ff007424 */ /* 0x000fe400078e00ff */
[----:B------:R-:W1:Y:S01]  /*2c20*/  SYNCS.PHASECHK.TRANS64.TRYWAIT P2, [UR52+0x40], R3 ;  /* 0x00004003ff0075a7 */ /* 0x000e620008040174 */
[----:B------:R-:W-:Y:S01]  /*2c30*/  IMAD.MOV.U32 R10, RZ, RZ, RZ ;  /* 0x000000ffff0a7224 */ /* 0x000fe200078e00ff */
[----:B-1----:R-:W-:Y:S06]  /*2c40*/  @!P2 BRA `(.L_x_54) ;  /* 0x00000050000ca947 */ /* 0x002fec0003800000 */
.L_x_167:
[----:B------:R-:W-:Y:S05]  /*2c50*/  BSYNC B1 ;  /* 0x0000000000017941 */ /* 0x000fea0003800000 */
.L_x_53:
[----:B------:R-:W-:Y:S02]  /*2c60*/  CS2R R8, SRZ ;  /* 0x0000000000087805 */ /* 0x000fe4000001ff00 */
[----:B------:R-:W-:Y:S02]  /*2c70*/  CS2R R6, SRZ ;  /* 0x0000000000067805 */ /* 0x000fe4000001ff00 */
[----:B-1----:R-:W-:Y:S01]  /*2c80*/  CS2R R4, SRZ ;  /* 0x0000000000047805 */ /* 0x002fe2000001ff00 */
[----:B------:R-:W-:Y:S06]  /*2c90*/  @P4 BRA `(.L_x_51) ;  /* 0x00000000004c4947 */ /* 0x000fec0003800000 */
[C---:B------:R-:W-:Y:S01]  /*2ca0*/  IMAD.SHL.U32 R3, R18.reuse, 0x10, RZ ;  /* 0x0000001012037824 */ /* 0x040fe200078e00ff */
[----:B------:R-:W-:Y:S01]  /*2cb0*/  SHF.R.U32.HI R6, RZ, 0x1, R18 ;  /* 0x00000001ff067819 */ /* 0x000fe20000011612 */
[C---:B------:R-:W-:Y:S01]  /*2cc0*/  IMAD.SHL.U32 R4, R18.reuse, 0x20, RZ ;  /* 0x0000002012047824 */ /* 0x040fe200078e00ff */
[C---:B------:R-:W-:Y:S01]  /*2cd0*/  LOP3.LUT P2, RZ, R18.reuse, 0x4, RZ, 0xc0, !PT ;  /* 0x0000000412ff7812 */ /* 0x040fe2000784c0ff */
[----:B------:R-:W-:Y:S01]  /*2ce0*/  IMAD.SHL.U32 R8, R18, 0x4, RZ ;  /* 0x0000000412087824 */ /* 0x000fe200078e00ff */
[----:B------:R-:W-:Y:S01]  /*2cf0*/  LOP3.LUT R3, R3, 0xe00, RZ, 0xc0, !PT ;  /* 0x00000e0003037812 */ /* 0x000fe200078ec0ff */
[----:B------:R-:W-:Y:S05]  /*2d00*/  WARPSYNC.ALL ;  /* 0x0000000000007948 */ /* 0x000fea0003800000 */
[----:B------:R-:W-:-:S02]  /*2d10*/  LOP3.LUT R5, R4, 0xc0, RZ, 0xc0, !PT ;  /* 0x000000c004057812 */ /* 0x000fc400078ec0ff */
[----:B------:R-:W-:Y:S02]  /*2d20*/  LOP3.LUT R3, R3, 0x20, R4, 0xf8, !PT ;  /* 0x0000002003037812 */ /* 0x000fe400078ef804 */
[----:B------:R-:W-:Y:S02]  /*2d30*/  LOP3.LUT R5, R5, 0x8, R6, 0xf8, !PT ;  /* 0x0000000805057812 */ /* 0x000fe400078ef806 */
[----:B------:R-:W-:Y:S02]  /*2d40*/  LOP3.LUT R3, R3, 0x100, R4, 0xf8, !PT ;  /* 0x0000010003037812 */ /* 0x000fe400078ef804 */
[----:B------:R-:W-:-:S04]  /*2d50*/  LOP3.LUT R8, R5, 0x18, R8, 0x78, !PT ;  /* 0x0000001805087812 */ /* 0x000fc800078e7808 */
[----:B------:R-:W-:-:S04]  /*2d60*/  LOP3.LUT R3, R3, R8, RZ, 0xfc, !PT ;  /* 0x0000000803037212 */ /* 0x000fc800078efcff */
[----:B------:R-:W-:-:S05]  /*2d70*/  LEA R3, R3, UR52, 0x1 ;  /* 0x0000003403037c11 */ /* 0x000fca000f8e08ff */
[C---:B------:R-:W-:Y:S02]  /*2d80*/  VIADD R4, R3.reuse, 0x200 ;  /* 0x0000020003047836 */ /* 0x040fe40000000000 */
[----:B------:R-:W-:Y:S02]  /*2d90*/  VIADD R8, R3, 0x220 ;  /* 0x0000022003087836 */ /* 0x000fe40000000000 */
[----:B------:R-:W-:Y:S02]  /*2da0*/  @P2 VIADD R8, R4, 0xffffffe0 ;  /* 0xffffffe004082836 */ /* 0x000fe40000000000 */
[----:B------:R1:W3:Y:S04]  /*2db0*/  LDSM.16.M88.4 R4, [R3+0x200] ;  /* 0x000200000304783b */ /* 0x0002e80000000200 */
[----:B------:R-:W4:Y:S02]  /*2dc0*/  LDSM.16.M88.4 R8, [R8] ;  /* 0x000000000808783b */ /* 0x000f240000000200 */
.L_x_51:
[----:B------:R-:W-:Y:S05]  /*2dd0*/  BSYNC B0 ;  /* 0x0000000000007941 */ /* 0x000fea0003800000 */
.L_x_50:
[--C-:B---3--:R-:W-:Y:S02]  /*2de0*/  HADD2.F32 R13, -RZ, R4.reuse.H1_H1 ;  /* 0x30000004ff0d7230 */ /* 0x108fe40000004100 */
[C---:B-----5:R-:W-:Y:S01]  /*2df0*/  FMUL R12, R93.reuse, R57 ;  /* 0x000000395d0c7220 */ /* 0x060fe20000400000 */
[--C-:B------:R-:W-:Y:S02]  /*2e00*/  HADD2.F32 R21, -RZ, R5.reuse.H1_H1 ;  /* 0x30000005ff157230 */ /* 0x100fe40000004100 */
[C---:B------:R-:W-:Y:S01]  /*2e10*/  FMUL R14, R93.reuse, R59 ;  /* 0x0000003b5d0e7220 */ /* 0x040fe20000400000 */
[----:B-1----:R-:W-:Y:S02]  /*2e20*/  HADD2.F32 R3, -RZ, R4.H0_H0 ;  /* 0x20000004ff037230 */ /* 0x002fe40000004100 */
[----:B------:R-:W-:Y:S01]  /*2e30*/  FFMA R12, R92, R13, R12 ;  /* 0x0000000d5c0c7223 */ /* 0x000fe2000000000c */
[----:B------:R-:W-:Y:S01]  /*2e40*/  FMUL R23, R93, R56 ;  /* 0x000000385d177220 */ /* 0x000fe20000400000 */
[----:B------:R-:W-:-:S02]  /*2e50*/  HADD2.F32 R15, -RZ, R5.H0_H0 ;  /* 0x20000005ff0f7230 */ /* 0x000fc40000004100 */
[C---:B------:R-:W-:Y:S01]  /*2e60*/  FFMA R57, R92.reuse, R21, R14 ;  /* 0x000000155c397223 */ /* 0x040fe2000000000e */
[--C-:B------:R-:W-:Y:S02]  /*2e70*/  HADD2.F32 R13, -RZ, R6.reuse.H1_H1 ;  /* 0x30000006ff0d7230 */ /* 0x100fe40000004100 */
[C---:B------:R-:W-:Y:S01]  /*2e80*/  FMUL R58, R93.reuse, R58 ;  /* 0x0000003a5d3a7220 */ /* 0x040fe20000400000 */
[C---:B------:R-:W-:Y:S01]  /*2e90*/  FMUL R14, R93.reuse, R61 ;  /* 0x0000003d5d0e7220 */ /* 0x040fe20000400000 */
[----:B------:R-:W-:Y:S02]  /*2ea0*/  HADD2.F32 R21, -RZ, R7.H1_H1 ;  /* 0x30000007ff157230 */ /* 0x000fe40000004100 */
[----:B------:R-:W-:Y:S01]  /*2eb0*/  FMUL R20, R93, R63 ;  /* 0x0000003f5d147220 */ /* 0x000fe20000400000 */
[C---:B------:R-:W-:Y:S01]  /*2ec0*/  FFMA R23, R92.reuse, R3, R23 ;  /* 0x000000035c177223 */ /* 0x040fe20000000017 */
[----:B------:R-:W-:Y:S01]  /*2ed0*/  FFMA R58, R92, R15, R58 ;  /* 0x0000000f5c3a7223 */ /* 0x000fe2000000003a */
[----:B------:R-:W-:-:S02]  /*2ee0*/  HADD2.F32 R3, -RZ, R6.H0_H0 ;  /* 0x20000006ff037230 */ /* 0x000fc40000004100 */
[C---:B------:R-:W-:Y:S01]  /*2ef0*/  FFMA R14, R92.reuse, R13, R14 ;  /* 0x0000000d5c0e7223 */ /* 0x040fe2000000000e */
[C---:B------:R-:W-:Y:S01]  /*2f00*/  FMUL R59, R93.reuse, R60 ;  /* 0x0000003c5d3b7220 */ /* 0x040fe20000400000 */
[----:B------:R-:W-:Y:S02]  /*2f10*/  HADD2.F32 R15, -RZ, R7.H0_H0 ;  /* 0x20000007ff0f7230 */ /* 0x000fe40000004100 */
[C---:B------:R-:W-:Y:S01]  /*2f20*/  FFMA R61, R92.reuse, R21, R20 ;  /* 0x000000155c3d7223 */ /* 0x040fe20000000014 */
[--C-:B----4-:R-:W-:Y:S02]  /*2f30*/  HADD2.F32 R13, -RZ, R8.reuse.H1_H1 ;  /* 0x30000008ff0d7230 */ /* 0x110fe40000004100 */
[C---:B------:R-:W-:Y:S01]  /*2f40*/  FMUL R62, R93.reuse, R62 ;  /* 0x0000003e5d3e7220 */ /* 0x040fe20000400000 */
[----:B------:R-:W-:Y:S01]  /*2f50*/  FMUL R20, R93, R65 ;  /* 0x000000415d147220 */ /* 0x000fe20000400000 */
[----:B------:R-:W-:Y:S01]  /*2f60*/  FFMA R59, R92, R3, R59 ;  /* 0x000000035c3b7223 */ /* 0x000fe2000000003b */
[----:B------:R-:W-:-:S02]  /*2f70*/  HADD2.F32 R3, -RZ, R8.H0_H0 ;  /* 0x20000008ff037230 */ /* 0x000fc40000004100 */
[C---:B------:R-:W-:Y:S01]  /*2f80*/  FFMA R62, R92.reuse, R15, R62 ;  /* 0x0000000f5c3e7223 */ /* 0x040fe2000000003e */
[--C-:B------:R-:W-:Y:S02]  /*2f90*/  HADD2.F32 R21, -RZ, R9.reuse.H1_H1 ;  /* 0x30000009ff157230 */ /* 0x100fe40000004100 */
[----:B------:R-:W-:Y:S01]  /*2fa0*/  FFMA R20, R92, R13, R20 ;  /* 0x0000000d5c147223 */ /* 0x000fe20000000014 */
[C---:B------:R-:W-:Y:S01]  /*2fb0*/  FMUL R63, R93.reuse, R64 ;  /* 0x000000405d3f7220 */ /* 0x040fe20000400000 */
[----:B------:R-:W-:Y:S02]  /*2fc0*/  HADD2.F32 R15, -RZ, R9.H0_H0 ;  /* 0x20000009ff0f7230 */ /* 0x000fe40000004100 */
[C---:B------:R-:W-:Y:S01]  /*2fd0*/  FMUL R56, R93.reuse, R67 ;  /* 0x000000435d387220 */ /* 0x040fe20000400000 */
[C---:B------:R-:W-:Y:S02]  /*2fe0*/  IMAD.SHL.U32 R13, R18.reuse, 0x10, RZ ;  /* 0x00000010120d7824 */ /* 0x040fe400078e00ff */
[----:B------:R-:W-:Y:S01]  /*2ff0*/  FMUL R66, R93, R66 ;  /* 0x000000425d427220 */ /* 0x000fe20000400000 */
[----:B------:R-:W-:-:S02]  /*3000*/  IMAD.SHL.U32 R67, R18, 0x20, RZ ;  /* 0x0000002012437824 */ /* 0x000fc400078e00ff */
[C---:B------:R-:W-:Y:S01]  /*3010*/  FFMA R63, R92.reuse, R3, R63 ;  /* 0x000000035c3f7223 */ /* 0x040fe2000000003f */
[C---:B------:R-:W-:Y:S01]  /*3020*/  FFMA R21, R92.reuse, R21, R56 ;  /* 0x000000155c157223 */ /* 0x040fe20000000038 */
[----:B------:R-:W-:Y:S01]  /*3030*/  FFMA R66, R92, R15, R66 ;  /* 0x0000000f5c427223 */ /* 0x000fe20000000042 */
[--C-:B------:R-:W-:Y:S01]  /*3040*/  HADD2.F32 R3, -RZ, R10.reuse.H0_H0 ;  /* 0x2000000aff037230 */ /* 0x100fe20000004100 */
[----:B------:R-:W-:Y:S01]  /*3050*/  LOP3.LUT R56, R13, 0xe00, RZ, 0xc0, !PT ;  /* 0x00000e000d387812 */ /* 0x000fe200078ec0ff */
[C---:B------:R-:W-:Y:S01]  /*3060*/  FMUL R15, R93.reuse, R68 ;  /* 0x000000445d0f7220 */ /* 0x040fe20000400000 */
[----:B------:R-:W-:Y:S01]  /*3070*/  FMUL R60, R93, R69 ;  /* 0x000000455d3c7220 */ /* 0x000fe20000400000 */
[----:B------:R-:W-:Y:S01]  /*3080*/  SHF.R.U32.HI R69, RZ, 0x1, R18 ;  /* 0x00000001ff457819 */ /* 0x000fe20000011612 */
[----:B------:R-:W-:Y:S01]  /*3090*/  HADD2.F32 R13, -RZ, R10.H1_H1 ;  /* 0x3000000aff0d7230 */ /* 0x000fe20000004100 */
[----:B------:R-:W-:Y:S01]  /*30a0*/  LOP3.LUT R68, R67, 0xc0, RZ, 0xc0, !PT ;  /* 0x000000c043447812 */ /* 0x000fe200078ec0ff */
[----:B------:R-:W-:Y:S05]  /*30b0*/  WARPSYNC.ALL ;  /* 0x0000000000007948 */ /* 0x000fea0003800000 */
[----:B------:R-:W-:Y:S01]  /*30c0*/  LOP3.LUT R64, R56, 0x20, R67, 0xf8, !PT ;  /* 0x0000002038407812 */ /* 0x000fe200078ef843 */
[----:B------:R-:W-:Y:S01]  /*30d0*/  FFMA R56, R92, R3, R15 ;  /* 0x000000035c387223 */ /* 0x000fe2000000000f */
[----:B------:R-:W-:Y:S01]  /*30e0*/  LOP3.LUT R3, R18, 0xff, RZ, 0xc0, !PT ;  /* 0x000000ff12037812 */ /* 0x000fe200078ec0ff */
[----:B------:R-:W-:Y:S01]  /*30f0*/  FFMA R65, R92, R13, R60 ;  /* 0x0000000d5c417223 */ /* 0x000fe2000000003c */
[----:B------:R-:W-:Y:S01]  /*3100*/  LOP3.LUT R68, R68, 0x8, R69, 0xf8, !PT ;  /* 0x0000000844447812 */ /* 0x000fe200078ef845 */
[----:B------:R-:W-:Y:S01]  /*3110*/  IMAD.SHL.U32 R69, R18, 0x4, RZ ;  /* 0x0000000412457824 */ /* 0x000fe200078e00ff */
[----:B------:R-:W-:Y:S01]  /*3120*/  LOP3.LUT R64, R64, 0x100, R67, 0xf8, !PT ;  /* 0x0000010040407812 */ /* 0x000fe200078ef843 */
[----:B------:R-:W-:-:S02]  /*3130*/  VIADD R3, R3, 0x1f ;  /* 0x0000001f03037836 */ /* 0x000fc40000000000 */
[----:B------:R-:W-:Y:S01]  /*3140*/  FMUL R67, R93, R70 ;  /* 0x000000465d437220 */ /* 0x000fe20000400000 */
[--C-:B------:R-:W-:Y:S01]  /*3150*/  HADD2.F32 R13, -RZ, R11.reuse.H0_H0 ;  /* 0x2000000bff0d7230 */ /* 0x100fe20000004100 */
[----:B------:R-:W-:Y:S01]  /*3160*/  LOP3.LUT R69, R68, 0x18, R69, 0x78, !PT ;  /* 0x0000001844457812 */ /* 0x000fe200078e7845 */
[----:B------:R-:W-:Y:S01]  /*3170*/  HADD2.F32 R15, -RZ, R11.H1_H1 ;  /* 0x3000000bff0f7230 */ /* 0x000fe20000004100 */
[----:B------:R-:W-:Y:S01]  /*3180*/  ISETP.GT.U32.AND P2, PT, R3, 0x3e, PT ;  /* 0x0000003e0300780c */ /* 0x000fe20003f44070 */
[----:B------:R-:W-:Y:S01]  /*3190*/  FMUL R60, R93, R71 ;  /* 0x000000475d3c7220 */ /* 0x000fe20000400000 */
[----:B------:R-:W-:Y:S01]  /*31a0*/  LOP3.LUT R3, R64, R69, RZ, 0xfc, !PT ;  /* 0x0000004540037212 */ /* 0x000fe200078efcff */
[----:B------:R-:W-:Y:S01]  /*31b0*/  FFMA R13, R92, R13, R67 ;  /* 0x0000000d5c0d7223 */ /* 0x000fe20000000043 */
[----:B------:R-:W-:Y:S01]  /*31c0*/  F2FP.RELU.F16.F32.PACK_AB R68, R12, R23 ;  /* 0x000000170c44723e */ /* 0x000fe200000008ff */
[----:B------:R-:W-:Y:S01]  /*31d0*/  IMAD.MOV.U32 R12, RZ, RZ, 0x20 ;  /* 0x00000020ff0c7424 */ /* 0x000fe200078e00ff */
[----:B------:R-:W-:Y:S01]  /*31e0*/  LOP3.LUT P3, RZ, R18, 0x4, RZ, 0xc0, !PT ;  /* 0x0000000412ff7812 */ /* 0x000fe2000786c0ff */
[----:B------:R-:W-:Y:S01]  /*31f0*/  FFMA R60, R92, R15, R60 ;  /* 0x0000000f5c3c7223 */ /* 0x000fe2000000003c */
[----:B------:R-:W-:Y:S01]  /*3200*/  LEA R3, R3, UR52, 0x1 ;  /* 0x0000003403037c11 */ /* 0x000fe2000f8e08ff */
[----:B------:R-:W-:Y:S01]  /*3210*/  BSSY B0, `(.L_x_55) ;  /* 0x000001b000007945 */ /* 0x000fe20003800000 */
[----:B------:R-:W-:-:S02]  /*3220*/  F2FP.RELU.F16.F32.PACK_AB R69, R57, R58 ;  /* 0x0000003a3945723e */ /* 0x000fc400000008ff */
[----:B------:R-:W-:Y:S02]  /*3230*/  SEL R12, R12, 0xffffffe0, !P3 ;  /* 0xffffffe00c0c7807 */ /* 0x000fe40005800000 */
[----:B------:R-:W-:Y:S02]  /*3240*/  IADD3 R57, R3, 0x200, RZ ;  /* 0x0000020003397810 */ /* 0x000fe40007ffe0ff */
[----:B------:R-:W-:Y:S02]  /*3250*/  F2FP.RELU.F16.F32.PACK_AB R70, R14, R59 ;  /* 0x0000003b0e46723e */ /* 0x000fe400000008ff */
[----:B------:R-:W-:Y:S02]  /*3260*/  F2FP.RELU.F16.F32.PACK_AB R71, R61, R62 ;  /* 0x0000003e3d47723e */ /* 0x000fe400000008ff */
[----:B------:R-:W-:Y:S01]  /*3270*/  F2FP.RELU.F16.F32.PACK_AB R99, R60, R13 ;  /* 0x0000000d3c63723e */ /* 0x000fe200000008ff */
[----:B------:R-:W-:Y:S01]  /*3280*/  IMAD.IADD R13, R57, 0x1, R12 ;  /* 0x00000001390d7824 */ /* 0x000fe200078e020c */
[----:B------:R-:W-:Y:S01]  /*3290*/  F2FP.RELU.F16.F32.PACK_AB R96, R20, R63 ;  /* 0x0000003f1460723e */ /* 0x000fe200000008ff */
[----:B------:R1:W-:Y:S01]  /*32a0*/  STSM.16.M88.4 [R3+0x200], R68 ;  /* 0x0002004403007844 */ /* 0x0003e20000000200 */
[----:B------:R-:W-:-:S02]  /*32b0*/  F2FP.RELU.F16.F32.PACK_AB R97, R21, R66 ;  /* 0x000000421561723e */ /* 0x000fc400000008ff */
[----:B------:R-:W-:-:S05]  /*32c0*/  F2FP.RELU.F16.F32.PACK_AB R98, R65, R56 ;  /* 0x000000384162723e */ /* 0x000fca00000008ff */
[----:B------:R1:W-:Y:S01]  /*32d0*/  STSM.16.M88.4 [R13], R96 ;  /* 0x000000600d007844 */ /* 0x0003e20000000200 */
[----:B------:R-:W-:Y:S01]  /*32e0*/  @!PT LDS RZ, [RZ] ;  /* 0x00000000fffff984 */ /* 0x000fe20000000800 */
[----:B------:R-:W-:Y:S01]  /*32f0*/  @!PT LDS RZ, [RZ] ;  /* 0x00000000fffff984 */ /* 0x000fe20000000800 */
[----:B------:R-:W-:Y:S01]  /*3300*/  @!PT LDS RZ, [RZ] ;  /* 0x00000000fffff984 */ /* 0x000fe20000000800 */
[----:B------:R-:W-:Y:S01]  /*3310*/  @!PT LDS RZ, [RZ] ;  /* 0x00000000fffff984 */ /* 0x000fe20000000800 */
[----:B------:R3:W-:Y:S06]  /*3320*/  MEMBAR.ALL.CTA ;  /* 0x0000000000007992 */ /* 0x0007ec0000008000 */
[----:B---3--:R-:W3:Y:S02]  /*3330*/  FENCE.VIEW.ASYNC.S ;  /* 0x00000000000073c6 */ /* 0x008ee40000000000 */
[----:B---3--:R-:W-:Y:S06]  /*3340*/  BAR.SYNC.DEFER_BLOCKING 0x1, 0x100 ;  /* 0x0044000000007b1d */ /* 0x008fec0000010000 */
[----:B------:R-:W-:Y:S05]  /*3350*/  @P2 BRA `(.L_x_56) ;  /* 0x0000000000182947 */ /* 0x000fea0003800000 */
[----:B------:R-:W-:Y:S02]  /*3360*/  UIADD3 UR4, UP0, UR54, 0x4f0, URZ ;  /* 0x000004f036047890 */ /* 0x000fe4000ff1e03f */
[----:B------:R-:W-:Y:S02]  /*3370*/  UIADD3 UR44, UR52, 0x200, URZ ;  /* 0x00000200342c7890 */ /* 0x000fe4000fffe03f */
[----:B------:R-:W-:-:S09]  /*3380*/  UIADD3.X UR5, URZ, UR55, URZ, UP0, !UPT ;  /* 0x000000373f057290 */ /* 0x000fd200087fe43f */
[----:B------:R3:W-:Y:S01]  /*3390*/  UTMASTG.3D [UR44], [UR4] ;  /* 0x0000002c040073b5 */ /* 0x0007e20008010000 */
[----:B------:R0:W-:Y:S01]  /*33a0*/  UTMACMDFLUSH ;  /* 0x00000000000079b7 */ /* 0x0001e20000000000 */
[----:B---3--:R-:W-:-:S04]  /*33b0*/  DEPBAR.LE SB0, 0x1 ;  /* 0x000080400000791a */ /* 0x008fc80000000000 */
.L_x_56:
[----:B------:R-:W-:Y:S05]  /*33c0*/  BSYNC B0 ;  /* 0x0000000000007941 */ /* 0x000fea0003800000 */
.L_x_55:
[----:B------:R-:W-:Y:S01]  /*33d0*/  BAR.SYNC.DEFER_BLOCKING 0x1, 0x100 ;  /* 0x0044000000007b1d */ /* 0x000fe20000010000 */
[----:B------:R-:W-:-:S13]  /*33e0*/  ISETP.NE.AND P5, PT, RZ, UR43, PT ;  /* 0x0000002bff007c0c */ /* 0x000fda000bfa5270 */
[----:B------:R-:W-:Y:S05]  /*33f0*/  @!P5 BRA `(.L_x_57) ;  /* 0x000000000034d947 */ /* 0x000fea0003800000 */
[----:B------:R-:W-:Y:S04]  /*3400*/  BSSY B0, `(.L_x_58) ;  /* 0x0000009000007945 */ /* 0x000fe80003800000 */
[----:B------:R-:W-:Y:S05]  /*3410*/  @P0 BRA `(.L_x_59) ;  /* 0x00000000001c0947 */ /* 0x000fea0003800000 */
[----:B------:R-:W-:-:S13]  /*3420*/  ISETP.NE.AND P5, PT, R95, 0x3, PT ;  /* 0x000000035f00780c */ /* 0x000fda0003fa5270 */
[----:B------:R-:W-:Y:S05]  /*3430*/  @!P5 BRA `(.L_x_60) ;  /* 0x000000000004d947 */ /* 0x000fea0003800000 */
[----:B------:R-:W-:Y:S01]  /*3440*/  BPT.TRAP 0x1 ;  /* 0x000000040000795c */ /* 0x000fe20000300000 */
.L_x_60:
[----:B------:R-:W-:-:S04]  /*3450*/  ULEA UR4, UR42, UR52, 0x3 ;  /* 0x000000342a047291 */ /* 0x000fc8000f8e183f */
[----:B------:R-:W-:-:S04]  /*3460*/  UIADD3 UR4, UR4, 0x60, URZ ;  /* 0x0000006004047890 */ /* 0x000fc8000fffe03f */
[----:B------:R-:W-:-:S09]  /*3470*/  UPRMT UR4, UR51, 0x654, UR4 ;  /* 0x0000065433047896 */ /* 0x000fd20008000004 */
[----:B------:R-:W-:Y:S03]  /*3480*/  SYNCS.ARRIVE.TRANS64.RED.A1T0 RZ, [UR4], RZ ;  /* 0x000000ffffff79a7 */ /* 0x000fe60008100404 */
.L_x_59:
[----:B------:R-:W-:Y:S05]  /*3490*/  BSYNC B0 ;  /* 0x0000000000007941 */ /* 0x000fea0003800000 */
.L_x_58:
[----:B------:R-:W-:-:S04]  /*34a0*/  UIADD3 UR42, UR42, 0x1, URZ ;  /* 0x000000012a2a7890 */ /* 0x000fc8000fffe03f */
[----:B------:R-:W-:-:S04]  /*34b0*/  UISETP.NE.AND UP0, UPT, UR42, 0x4, UPT ;  /* 0x000000042a00788c */ /* 0x000fc8000bf05270 */
[----:B------:R-:W-:-:S12]  /*34c0*/  USEL UR42, UR42, URZ, UP0 ;  /* 0x0000003f2a2a7287 */ /* 0x000fd80008000000 */
.L_x_57:
[----:B------:R-:W-:Y:S04]  /*34d0*/  BSSY B0, `(.L_x_61) ;  /* 0x0000014000007945 */ /* 0x000fe80003800000 */
[----:B------:R-:W-:Y:S05]  /*34e0*/  @P0 BRA `(.L_x_62) ;  /* 0x0000000000480947 */ /* 0x000fea0003800000 */
[----:B------:R-:W-:-:S13]  /*34f0*/  ISETP.NE.AND P5, PT, R95, 0x3, PT ;  /* 0x000000035f00780c */ /* 0x000fda0003fa5270 */
[----:B------:R-:W-:Y:S05]  /*3500*/  @!P5 BRA `(.L_x_63) ;  /* 0x000000000004d947 */ /* 0x000fea0003800000 */
[----:B------:R-:W-:Y:S01]  /*3510*/  BPT.TRAP 0x1 ;  /* 0x000000040000795c */ /* 0x000fe20000300000 */
.L_x_63:
[----:B------:R-:W-:Y:S01]  /*3520*/  PLOP3.LUT P5, PT, PT, PT, PT, 0x8, 0x0 ;  /* 0x000000000000781c */ /* 0x000fe20003fae170 */
[C---:B-1----:R-:W-:Y:S01]  /*3530*/  @!P4 IMAD R13, R0.reuse, 0x2000, R57 ;  /* 0x00002000000dc824 */ /* 0x042fe200078e0239 */
[----:B------:R-:W-:Y:S01]  /*3540*/  @!P4 PLOP3.LUT P5, PT, P3, PT, PT, 0x80, 0x0 ;  /* 0x000000000000c81c */ /* 0x000fe20001faf070 */
[----:B------:R-:W-:Y:S01]  /*3550*/  BSSY B1, `(.L_x_64) ;  /* 0x0000007000017945 */ /* 0x000fe20003800000 */
[----:B------:R-:W-:Y:S01]  /*3560*/  LEA R15, R0, UR52, 0x3 ;  /* 0x00000034000f7c11 */ /* 0x000fe2000f8e18ff */
[----:B------:R-:W-:Y:S01]  /*3570*/  @!P4 VIADD R14, R13, 0x20 ;  /* 0x000000200d0ec836 */ /* 0x000fe20000000000 */
[----:B------:R-:W-:-:S09]  /*3580*/  SHF.L.U32 R20, R91, 0x1f, RZ ;  /* 0x0000001f5b147819 */ /* 0x000fd200000006ff */
[----:B------:R-:W-:Y:S01]  /*3590*/  @P5 VIADD R14, R13, 0xffffffe0 ;  /* 0xffffffe00d0e5836 */ /* 0x000fe20000000000 */
[----:B------:R-:W1:Y:S02]  /*35a0*/  SYNCS.PHASECHK.TRANS64.TRYWAIT P5, [R15+URZ+0x40], R20 ;  /* 0x000040140f0075a7 */ /* 0x000e6400080a017f */
[----:B-1----:R-:W-:Y:S05]  /*35b0*/  @!P5 BRA `(.L_x_65) ;  /* 0x0000004400c8d947 */ /* 0x002fea0003800000 */
.L_x_168:
[----:B------:R-:W-:Y:S05]  /*35c0*/  BSYNC B1 ;  /* 0x0000000000017941 */ /* 0x000fea0003800000 */
.L_x_64:
[----:B------:R-:W-:Y:S05]  /*35d0*/  @!P4 WARPSYNC.ALL ;  /* 0x000000000000c948 */ /* 0x000fea0003800000 */
[----:B------:R3:W4:Y:S01]  /*35e0*/  @!P4 LDSM.16.M88.4 R4, [R13] ;  /* 0x000000000d04c83b */ /* 0x0007220000000200 */
[----:B------:R-:W-:-:S03]  /*35f0*/  VIADD R0, R0, 0x1 ;  /* 0x0000000100007836 */ /* 0x000fc60000000000 */
[----:B------:R3:W1:Y:S04]  /*3600*/  @!P4 LDSM.16.M88.4 R8, [R14] ;  /* 0x000000000e08c83b */ /* 0x0006680000000200 */
.L_x_62:
[----:B------:R-:W-:Y:S05]  /*3610*/  BSYNC B0 ;  /* 0x0000000000007941 */ /* 0x000fea0003800000 */
.L_x_61:
[C---:B-1-3--:R-:W-:Y:S01]  /*3620*/  FMUL R13, R93.reuse, R24 ;  /* 0x000000185d0d7220 */ /* 0x04afe20000400000 */
[--C-:B----4-:R-:W-:Y:S02]  /*3630*/  HADD2.F32 R14, -RZ, R4.reuse.H0_H0 ;  /* 0x20000004ff0e7230 */ /* 0x110fe40000004100 */
[C---:B------:R-:W-:Y:S01]  /*3640*/  FMUL R15, R93.reuse, R26 ;  /* 0x0000001a5d0f7220 */ /* 0x040fe20000400000 */
[----:B------:R-:W-:Y:S02]  /*3650*/  HADD2.F32 R20, -RZ, R4.H1_H1 ;  /* 0x30000004ff147230 */ /* 0x000fe40000004100 */
[C---:B------:R-:W-:Y:S01]  /*3660*/  FMUL R25, R93.reuse, R25 ;  /* 0x000000195d197220 */ /* 0x040fe20000400000 */
[--C-:B------:R-:W-:Y:S02]  /*3670*/  HADD2.F32 R24, -RZ, R5.reuse.H0_H0 ;  /* 0x20000005ff187230 */ /* 0x100fe40000004100 */
[----:B------:R-:W-:Y:S01]  /*3680*/  FMUL R27, R93, R27 ;  /* 0x0000001b5d1b7220 */ /* 0x000fe20000400000 */
[----:B------:R-:W-:-:S02]  /*3690*/  HADD2.F32 R26, -RZ, R5.H1_H1 ;  /* 0x30000005ff1a7230 */ /* 0x000fc40000004100 */
[C---:B------:R-:W-:Y:S01]  /*36a0*/  FFMA R13, R92.reuse, R14, R13 ;  /* 0x0000000e5c0d7223 */ /* 0x040fe2000000000d */
[C---:B------:R-:W-:Y:S01]  /*36b0*/  FFMA R14, R92.reuse, R20, R25 ;  /* 0x000000145c0e7223 */ /* 0x040fe20000000019 */
[C---:B------:R-:W-:Y:S01]  /*36c0*/  FFMA R15, R92.reuse, R24, R15 ;  /* 0x000000185c0f7223 */ /* 0x040fe2000000000f */
[C---:B------:R-:W-:Y:S01]  /*36d0*/  FMUL R21, R93.reuse, R28 ;  /* 0x0000001c5d157220 */ /* 0x040fe20000400000 */
[----:B------:R-:W-:Y:S01]  /*36e0*/  FFMA R20, R92, R26, R27 ;  /* 0x0000001a5c147223 */ /* 0x000fe2000000001b */
[--C-:B------:R-:W-:Y:S02]  /*36f0*/  HADD2.F32 R24, -RZ, R6.reuse.H0_H0 ;  /* 0x20000006ff187230 */ /* 0x100fe40000004100 */
[C---:B------:R-:W-:Y:S01]  /*3700*/  FMUL R23, R93.reuse, R30 ;  /* 0x0000001e5d177220 */ /* 0x040fe20000400000 */
[----:B------:R-:W-:Y:S02]  /*3710*/  HADD2.F32 R26, -RZ, R6.H1_H1 ;  /* 0x30000006ff1a7230 */ /* 0x000fe40000004100 */
[----:B------:R-:W-:Y:S01]  /*3720*/  FMUL R29, R93, R29 ;  /* 0x0000001d5d1d7220 */ /* 0x000fe20000400000 */
[----:B------:R-:W-:-:S02]  /*3730*/  HADD2.F32 R28, -RZ, R7.H0_H0 ;  /* 0x20000007ff1c7230 */ /* 0x000fc40000004100 */
[C---:B------:R-:W-:Y:S01]  /*3740*/  FMUL R31, R93.reuse, R31 ;  /* 0x0000001f5d1f7220 */ /* 0x040fe20000400000 */
[----:B------:R-:W-:Y:S02]  /*3750*/  HADD2.F32 R30, -RZ, R7.H1_H1 ;  /* 0x30000007ff1e7230 */ /* 0x000fe40000004100 */
[C---:B------:R-:W-:Y:S01]  /*3760*/  FFMA R21, R92.reuse, R24, R21 ;  /* 0x000000185c157223 */ /* 0x040fe20000000015 */
[C---:B------:R-:W-:Y:S01]  /*3770*/  FFMA R24, R92.reuse, R26, R29 ;  /* 0x0000001a5c187223 */ /* 0x040fe2000000001d */
[C---:B------:R-:W-:Y:S01]  /*3780*/  FFMA R23, R92.reuse, R28, R23 ;  /* 0x0000001c5c177223 */ /* 0x040fe20000000017 */
[C---:B------:R-:W-:Y:S01]  /*3790*/  FMUL R25, R93.reuse, R32 ;  /* 0x000000205d197220 */ /* 0x040fe20000400000 */
[----:B------:R-:W-:Y:S01]  /*37a0*/  FFMA R26, R92, R30, R31 ;  /* 0x0000001e5c1a7223 */ /* 0x000fe2000000001f */
[--C-:B------:R-:W-:Y:S02]  /*37b0*/  HADD2.F32 R28, -RZ, R8.reuse.H0_H0 ;  /* 0x20000008ff1c7230 */ /* 0x100fe40000004100 */
[----:B------:R-:W-:Y:S01]  /*37c0*/  FMUL R27, R93, R34 ;  /* 0x000000225d1b7220 */ /* 0x000fe20000400000 */
[----:B------:R-:W-:-:S02]  /*37d0*/  HADD2.F32 R30, -RZ, R8.H1_H1 ;  /* 0x30000008ff1e7230 */ /* 0x000fc40000004100 */
[C---:B------:R-:W-:Y:S01]  /*37e0*/  FMUL R33, R93.reuse, R33 ;  /* 0x000000215d217220 */ /* 0x040fe20000400000 */
[--C-:B------:R-:W-:Y:S02]  /*37f0*/  HADD2.F32 R32, -RZ, R9.reuse.H0_H0 ;  /* 0x20000009ff207230 */ /* 0x100fe40000004100 */
[C---:B------:R-:W-:Y:S01]  /*3800*/  FMUL R35, R93.reuse, R35 ;  /* 0x000000235d237220 */ /* 0x040fe20000400000 */
[----:B------:R-:W-:Y:S02]  /*3810*/  HADD2.F32 R34, -RZ, R9.H1_H1 ;  /* 0x30000009ff227230 */ /* 0x000fe40000004100 */
[C---:B------:R-:W-:Y:S01]  /*3820*/  FFMA R25, R92.reuse, R28, R25 ;  /* 0x0000001c5c197223 */ /* 0x040fe20000000019 */
[C---:B------:R-:W-:Y:S01]  /*3830*/  FFMA R28, R92.reuse, R30, R33 ;  /* 0x0000001e5c1c7223 */ /* 0x040fe20000000021 */
[C---:B------:R-:W-:Y:S01]  /*3840*/  FFMA R27, R92.reuse, R32, R27 ;  /* 0x000000205c1b7223 */ /* 0x040fe2000000001b */
[--C-:B------:R-:W-:Y:S02]  /*3850*/  HADD2.F32 R32, -RZ, R10.reuse.H0_H0 ;  /* 0x2000000aff207230 */ /* 0x100fe40000004100 */
[----:B------:R-:W-:Y:S01]  /*3860*/  FFMA R30, R92, R34, R35 ;  /* 0x000000225c1e7223 */ /* 0x000fe20000000023 */
[C---:B------:R-:W-:Y:S01]  /*3870*/  FMUL R29, R93.reuse, R36 ;  /* 0x000000245d1d7220 */ /* 0x040fe20000400000 */
[----:B------:R-:W-:Y:S01]  /*3880*/  FMUL R31, R93, R38 ;  /* 0x000000265d1f7220 */ /* 0x000fe20000400000 */
[----:B------:R-:W-:-:S02]  /*3890*/  HADD2.F32 R34, -RZ, R10.H1_H1 ;  /* 0x3000000aff227230 */ /* 0x000fc40000004100 */
[C---:B------:R-:W-:Y:S01]  /*38a0*/  FMUL R37, R93.reuse, R37 ;  /* 0x000000255d257220 */ /* 0x040fe20000400000 */
[--C-:B------:R-:W-:Y:S02]  /*38b0*/  HADD2.F32 R36, -RZ, R11.reuse.H0_H0 ;  /* 0x2000000bff247230 */ /* 0x100fe40000004100 */
[----:B------:R-:W-:Y:S01]  /*38c0*/  FMUL R39, R93, R39 ;  /* 0x000000275d277220 */ /* 0x000fe20000400000 */
[----:B------:R-:W-:Y:S02]  /*38d0*/  HADD2.F32 R38, -RZ, R11.H1_H1 ;  /* 0x3000000bff267230 */ /* 0x000fe40000004100 */
[C---:B------:R-:W-:Y:S01]  /*38e0*/  FFMA R29, R92.reuse, R32, R29 ;  /* 0x000000205c1d7223 */ /* 0x040fe2000000001d */
[C---:B------:R-:W-:Y:S01]  /*38f0*/  FFMA R32, R92.reuse, R34, R37 ;  /* 0x000000225c207223 */ /* 0x040fe20000000025 */
[----:B------:R-:W-:Y:S01]  /*3900*/  FFMA R31, R92, R36, R31 ;  /* 0x000000245c1f7223 */ /* 0x000fe2000000001f */
[----:B------:R-:W-:Y:S01]  /*3910*/  F2FP.RELU.F16.F32.PACK_AB R36, R14, R13 ;  /* 0x0000000d0e24723e */ /* 0x000fe200000008ff */
[----:B------:R-:W-:Y:S01]  /*3920*/  FFMA R34, R92, R38, R39 ;  /* 0x000000265c227223 */ /* 0x000fe20000000027 */
[----:B------:R-:W-:Y:S01]  /*3930*/  F2FP.RELU.F16.F32.PACK_AB R38, R24, R21 ;  /* 0x000000151826723e */ /* 0x000fe200000008ff */
[----:B------:R-:W-:Y:S05]  /*3940*/  WARPSYNC.ALL ;  /* 0x0000000000007948 */ /* 0x000fea0003800000 */
[----:B------:R-:W-:Y:S01]  /*3950*/  F2FP.RELU.F16.F32.PACK_AB R24, R28, R25 ;  /* 0x000000191c18723e */ /* 0x000fe200000008ff */
[----:B------:R-:W-:Y:S01]  /*3960*/  BSSY B0, `(.L_x_66) ;  /* 0x000001a000007945 */ /* 0x000fe20003800000 */
[----:B------:R-:W-:-:S02]  /*3970*/  F2FP.RELU.F16.F32.PACK_AB R37, R20, R15 ;  /* 0x0000000f1425723e */ /* 0x000fc400000008ff */
[----:B------:R-:W-:Y:S02]  /*3980*/  F2FP.RELU.F16.F32.PACK_AB R39, R26, R23 ;  /* 0x000000171a27723e */ /* 0x000fe400000008ff */
[----:B------:R-:W-:Y:S02]  /*3990*/  F2FP.RELU.F16.F32.PACK_AB R25, R30, R27 ;  /* 0x0000001b1e19723e */ /* 0x000fe400000008ff */
[----:B------:R-:W-:Y:S01]  /*39a0*/  F2FP.RELU.F16.F32.PACK_AB R26, R32, R29 ;  /* 0x0000001d201a723e */ /* 0x000fe200000008ff */
[----:B------:R1:W-:Y:S01]  /*39b0*/  STSM.16.M88.4 [R3+0x2200], R36 ;  /* 0x0022002403007844 */ /* 0x0003e20000000200 */
[----:B------:R-:W-:Y:S02]  /*39c0*/  F2FP.RELU.F16.F32.PACK_AB R27, R34, R31 ;  /* 0x0000001f221b723e */ /* 0x000fe400000008ff */
[----:B------:R-:W-:-:S05]  /*39d0*/  IADD3 R13, R12, 0x2200, R3 ;  /* 0x000022000c0d7810 */ /* 0x000fca0007ffe003 */
        /* <DEDUP_REMOVED lines=11> */
[----:B------:R-:W-:Y:S02]  /*3a90*/  UIADD3 UR4, UR52, 0x2200, URZ ;  /* 0x0000220034047890 */ /* 0x000fe4000fffe03f */
[----:B------:R-:W-:Y:S01]  /*3aa0*/  UIADD3.X UR9, URZ, UR55, URZ, UP0, !UPT ;  /* 0x000000373f097290 */ /* 0x000fe200087fe43f */
[----:B------:R-:W-:Y:S01]  /*3ab0*/  UMOV UR5, UR45 ;  /* 0x0000002d00057c82 */ /* 0x000fe20008000000 */
[----:B------:R-:W-:-:S07]  /*3ac0*/  UMOV UR7, UR47 ;  /* 0x0000002f00077c82 */ /* 0x000fce0008000000 */
[----:B------:R3:W-:Y:S01]  /*3ad0*/  UTMASTG.3D [UR4], [UR8] ;  /* 0x00000004080073b5 */ /* 0x0007e20008010000 */
[----:B------:R0:W-:Y:S01]  /*3ae0*/  UTMACMDFLUSH ;  /* 0x00000000000079b7 */ /* 0x0001e20000000000 */
[----:B---3--:R-:W-:-:S04]  /*3af0*/  DEPBAR.LE SB0, 0x1 ;  /* 0x000080400000791a */ /* 0x008fc80000000000 */
.L_x_67:
[----:B------:R-:W-:Y:S05]  /*3b00*/  BSYNC B0 ;  /* 0x0000000000007941 */ /* 0x000fea0003800000 */
.L_x_66:
[----:B------:R-:W-:Y:S06]  /*3b10*/  BAR.SYNC.DEFER_BLOCKING 0x1, 0x100 ;  /* 0x0044000000007b1d */ /* 0x000fec0000010000 */
[----:B------:R-:W-:Y:S04]  /*3b20*/  BSSY B0, `(.L_x_68) ;  /* 0x0000009000007945 */ /* 0x000fe80003800000 */
[----:B------:R-:W-:Y:S05]  /*3b30*/  @P0 BRA `(.L_x_69) ;  /* 0x00000000001c0947 */ /* 0x000fea0003800000 */
[----:B------:R-:W-:-:S13]  /*3b40*/  ISETP.NE.AND P5, PT, R95, 0x3, PT ;  /* 0x000000035f00780c */ /* 0x000fda0003fa5270 */
[----:B------:R-:W-:Y:S05]  /*3b50*/  @!P5 BRA `(.L_x_70) ;  /* 0x000000000004d947 */ /* 0x000fea0003800000 */
[----:B------:R-:W-:Y:S01]  /*3b60*/  BPT.TRAP 0x1 ;  /* 0x000000040000795c */ /* 0x000fe20000300000 */
.L_x_70:
[----:B------:R-:W-:-:S04]  /*3b70*/  ULEA UR4, UR42, UR52, 0x3 ;  /* 0x000000342a047291 */ /* 0x000fc8000f8e183f */
[----:B------:R-:W-:-:S04]  /*3b80*/  UIADD3 UR4, UR4, 0x60, URZ ;  /* 0x0000006004047890 */ /* 0x000fc8000fffe03f */
[----:B------:R-:W-:-:S09]  /*3b90*/  UPRMT UR4, UR51, 0x654, UR4 ;  /* 0x0000065433047896 */ /* 0x000fd20008000004 */
[----:B------:R-:W-:Y:S03]  /*3ba0*/  SYNCS.ARRIVE.TRANS64.RED.A1T0 RZ, [UR4], RZ ;  /* 0x000000ffffff79a7 */ /* 0x000fe60008100404 */
.L_x_69:
[----:B------:R-:W-:Y:S05]  /*3bb0*/  BSYNC B0 ;  /* 0x0000000000007941 */ /* 0x000fea0003800000 */
.L_x_68:
[----:B------:R-:W-:Y:S01]  /*3bc0*/  UIADD3 UR42, UR42, 0x1, URZ ;  /* 0x000000012a2a7890 */ /* 0x000fe2000fffe03f */
[----:B------:R-:W-:Y:S01]  /*3bd0*/  BSSY B0, `(.L_x_71) ;  /* 0x000001b000007945 */ /* 0x000fe20003800000 */
[----:B-1----:R-:W-:Y:S02]  /*3be0*/  IMAD.MOV.U32 R13, RZ, RZ, R91 ;  /* 0x000000ffff0d7224 */ /* 0x002fe400078e005b */
[----:B------:R-:W-:-:S04]  /*3bf0*/  UISETP.NE.AND UP0, UPT, UR42, 0x4, UPT ;  /* 0x000000042a00788c */ /* 0x000fc8000bf05270 */
[----:B------:R-:W-:Y:S01]  /*3c00*/  USEL UR42, UR42, URZ, UP0 ;  /* 0x0000003f2a2a7287 */ /* 0x000fe20008000000 */
[----:B------:R-:W-:Y:S11]  /*3c10*/  @P0 BRA `(.L_x_72) ;  /* 0x0000000000580947 */ /* 0x000ff60003800000 */
[----:B------:R-:W-:-:S13]  /*3c20*/  ISETP.NE.AND P5, PT, R95, 0x3, PT ;  /* 0x000000035f00780c */ /* 0x000fda0003fa5270 */
[----:B------:R-:W-:Y:S05]  /*3c30*/  @!P5 BRA `(.L_x_73) ;  /* 0x000000000004d947 */ /* 0x000fea0003800000 */
[----:B------:R-:W-:Y:S01]  /*3c40*/  BPT.TRAP 0x1 ;  /* 0x000000040000795c */ /* 0x000fe20000300000 */
.L_x_73:
[----:B------:R-:W-:Y:S01]  /*3c50*/  PLOP3.LUT P5, PT, PT, PT, PT, 0x8, 0x0 ;  /* 0x000000000000781c */ /* 0x000fe20003fae170 */
[C---:B------:R-:W-:Y:S01]  /*3c60*/  @!P4 IMAD R20, R0.reuse, 0x2000, R57 ;  /* 0x000020000014c824 */ /* 0x040fe200078e0239 */
        /* <DEDUP_REMOVED lines=8> */
.L_x_169:
[----:B------:R-:W-:Y:S05]  /*3cf0*/  BSYNC B1 ;  /* 0x0000000000017941 */ /* 0x000fea0003800000 */
.L_x_74:
[----:B------:R-:W-:Y:S05]  /*3d00*/  @!P4 WARPSYNC.ALL ;  /* 0x000000000000c948 */ /* 0x000fea0003800000 */
[----:B------:R-:W3:Y:S01]  /*3d10*/  @!P4 LDSM.16.M88.4 R4, [R20] ;  /* 0x000000001404c83b */ /* 0x000ee20000000200 */
[----:B------:R-:W-:-:S03]  /*3d20*/  VIADD R0, R0, 0x1 ;  /* 0x0000000100007836 */ /* 0x000fc60000000000 */
[----:B------:R4:W2:Y:S02]  /*3d30*/  @!P4 LDSM.16.M88.4 R8, [R13] ;  /* 0x000000000d08c83b */ /* 0x0008a40000000200 */
[----:B------:R-:W-:-:S04]  /*3d40*/  ISETP.NE.AND P5, PT, R0, 0x4, PT ;  /* 0x000000040000780c */ /* 0x000fc80003fa5270 */
[----:B-1----:R-:W-:Y:S02]  /*3d50*/  SEL R14, RZ, 0x1, P5 ;  /* 0x00000001ff0e7807 */ /* 0x002fe40002800000 */
[----:B------:R-:W-:Y:S02]  /*3d60*/  SEL R0, R0, RZ, P5 ;  /* 0x000000ff00007207 */ /* 0x000fe40002800000 */
[----:B----4-:R-:W-:-:S07]  /*3d70*/  LOP3.LUT R13, R91, R14, RZ, 0x3c, !PT ;  /* 0x0000000e5b0d7212 */ /* 0x010fce00078e3cff */
.L_x_72:
[----:B------:R-:W-:Y:S05]  /*3d80*/  BSYNC B0 ;  /* 0x0000000000007941 */ /* 0x000fea0003800000 */
.L_x_71:
[--C-:B---3--:R-:W-:Y:S02]  /*3d90*/  HADD2.F32 R20, -RZ, R5.reuse.H0_H0 ;  /* 0x20000005ff147230 */ /* 0x108fe40000004100 */
[C---:B------:R-:W-:Y:S01]  /*3da0*/  FMUL R21, R93.reuse, R74 ;  /* 0x0000004a5d157220 */ /* 0x040fe20000400000 */
[----:B------:R-:W-:Y:S02]  /*3db0*/  HADD2.F32 R24, -RZ, R5.H1_H1 ;  /* 0x30000005ff187230 */ /* 0x000fe40000004100 */
[C---:B------:R-:W-:Y:S01]  /*3dc0*/  FMUL R75, R93.reuse, R75 ;  /* 0x0000004b5d4b7220 */ /* 0x040fe20000400000 */
[--C-:B------:R-:W-:Y:S02]  /*3dd0*/  HADD2.F32 R26, -RZ, R6.reuse.H0_H0 ;  /* 0x20000006ff1a7230 */ /* 0x100fe40000004100 */
[C---:B------:R-:W-:Y:S01]  /*3de0*/  FMUL R23, R93.reuse, R76 ;  /* 0x0000004c5d177220 */ /* 0x040fe20000400000 */
[----:B------:R-:W-:Y:S02]  /*3df0*/  HADD2.F32 R28, -RZ, R6.H1_H1 ;  /* 0x30000006ff1c7230 */ /* 0x000fe40000004100 */
[----:B------:R-:W-:Y:S01]  /*3e00*/  FMUL R77, R93, R77 ;  /* 0x0000004d5d4d7220 */ /* 0x000fe20000400000 */
[C---:B------:R-:W-:Y:S01]  /*3e10*/  FFMA R21, R92.reuse, R20, R21 ;  /* 0x000000145c157223 */ /* 0x040fe20000000015 */
[C---:B------:R-:W-:Y:S01]  /*3e20*/  FFMA R20, R92.reuse, R24, R75 ;  /* 0x000000185c147223 */ /* 0x040fe2000000004b */
[C---:B------:R-:W-:Y:S01]  /*3e30*/  FFMA R23, R92.reuse, R26, R23 ;  /* 0x0000001a5c177223 */ /* 0x040fe20000000017 */
[----:B------:R-:W-:Y:S01]  /*3e40*/  FFMA R24, R92, R28, R77 ;  /* 0x0000001c5c187223 */ /* 0x000fe2000000004d */
[----:B------:R-:W-:-:S02]  /*3e50*/  HADD2.F32 R26, -RZ, R7.H0_H0 ;  /* 0x20000007ff1a7230 */ /* 0x000fc40000004100 */
[C---:B------:R-:W-:Y:S01]  /*3e60*/  FMUL R25, R93.reuse, R78 ;  /* 0x0000004e5d197220 */ /* 0x040fe20000400000 */
[----:B------:R-:W-:Y:S02]  /*3e70*/  HADD2.F32 R28, -RZ, R7.H1_H1 ;  /* 0x30000007ff1c7230 */ /* 0x000fe40000004100 */
[C---:B------:R-:W-:Y:S01]  /*3e80*/  FMUL R79, R93.reuse, R79 ;  /* 0x0000004f5d4f7220 */ /* 0x040fe20000400000 */
[--C-:B--2---:R-:W-:Y:S02]  /*3e90*/  HADD2.F32 R30, -RZ, R8.reuse.H0_H0 ;  /* 0x20000008ff1e7230 */ /* 0x104fe40000004100 */
[C---:B------:R-:W-:Y:S01]  /*3ea0*/  FMUL R27, R93.reuse, R80 ;  /* 0x000000505d1b7220 */ /* 0x040fe20000400000 */
[----:B------:R-:W-:Y:S02]  /*3eb0*/  HADD2.F32 R32, -RZ, R8.H1_H1 ;  /* 0x30000008ff207230 */ /* 0x000fe40000004100 */
[----:B------:R-:W-:Y:S01]  /*3ec0*/  FMUL R81, R93, R81 ;  /* 0x000000515d517220 */ /* 0x000fe20000400000 */
[----:B------:R-:W-:-:S02]  /*3ed0*/  HADD2.F32 R14, -RZ, R4.H0_H0 ;  /* 0x20000004ff0e7230 */ /* 0x000fc40000004100 */
[C---:B------:R-:W-:Y:S01]  /*3ee0*/  FMUL R15, R93.reuse, R72 ;  /* 0x000000485d0f7220 */ /* 0x040fe20000400000 */
[--C-:B------:R-:W-:Y:S02]  /*3ef0*/  HADD2.F32 R34, -RZ, R9.reuse.H0_H0 ;  /* 0x20000009ff227230 */ /* 0x100fe40000004100 */
[----:B------:R-:W-:Y:S01]  /*3f00*/  FMUL R29, R93, R82 ;  /* 0x000000525d1d7220 */ /* 0x000fe20000400000 */
[C---:B------:R-:W-:Y:S01]  /*3f10*/  FFMA R25, R92.reuse, R26, R25 ;  /* 0x0000001a5c197223 */ /* 0x040fe20000000019 */
[C---:B------:R-:W-:Y:S01]  /*3f20*/  FFMA R26, R92.reuse, R28, R79 ;  /* 0x0000001c5c1a7223 */ /* 0x040fe2000000004f */
[C---:B------:R-:W-:Y:S01]  /*3f30*/  FFMA R27, R92.reuse, R30, R27 ;  /* 0x0000001e5c1b7223 */ /* 0x040fe2000000001b */
[C---:B------:R-:W-:Y:S01]  /*3f40*/  FFMA R28, R92.reuse, R32, R81 ;  /* 0x000000205c1c7223 */ /* 0x040fe20000000051 */
[C---:B------:R-:W-:Y:S01]  /*3f50*/  FFMA R15, R92.reuse, R14, R15 ;  /* 0x0000000e5c0f7223 */ /* 0x040fe2000000000f */
[----:B------:R-:W-:Y:S01]  /*3f60*/  FFMA R29, R92, R34, R29 ;  /* 0x000000225c1d7223 */ /* 0x000fe2000000001d */
[----:B------:R-:W-:-:S02]  /*3f70*/  HADD2.F32 R30, -RZ, R9.H1_H1 ;  /* 0x30000009ff1e7230 */ /* 0x000fc40000004100 */
[C---:B------:R-:W-:Y:S01]  /*3f80*/  FMUL R83, R93.reuse, R83 ;  /* 0x000000535d537220 */ /* 0x040fe20000400000 */
[----:B------:R-:W-:Y:S02]  /*3f90*/  HADD2.F32 R32, -RZ, R10.H0_H0 ;  /* 0x2000000aff207230 */ /* 0x000fe40000004100 */
[C---:B------:R-:W-:Y:S01]  /*3fa0*/  FMUL R31, R93.reuse, R84 ;  /* 0x000000545d1f7220 */ /* 0x040fe20000400000 */
[----:B------:R-:W-:Y:S02]  /*3fb0*/  HADD2.F32 R14, -RZ, R4.H1_H1 ;  /* 0x30000004ff0e7230 */ /* 0x000fe40000004100 */
[C---:B------:R-:W-:Y:S01]  /*3fc0*/  FMUL R73, R93.reuse, R73 ;  /* 0x000000495d497220 */ /* 0x040fe20000400000 */
[----:B------:R-:W-:Y:S02]  /*3fd0*/  HADD2.F32 R34, -RZ, R10.H1_H1 ;  /* 0x3000000aff227230 */ /* 0x000fe40000004100 */
[----:B------:R-:W-:Y:S01]  /*3fe0*/  FMUL R85, R93, R85 ;  /* 0x000000555d557220 */ /* 0x000fe20000400000 */
[----:B------:R-:W-:-:S02]  /*3ff0*/  HADD2.F32 R36, -RZ, R11.H0_H0 ;  /* 0x2000000bff247230 */ /* 0x000fc40000004100 */
[C---:B------:R-:W-:Y:S01]  /*4000*/  FMUL R33, R93.reuse, R86 ;  /* 0x000000565d217220 */ /* 0x040fe20000400000 */
[----:B------:R-:W-:Y:S02]  /*4010*/  HADD2.F32 R38, -RZ, R11.H1_H1 ;  /* 0x3000000bff267230 */ /* 0x000fe40000004100 */
[----:B------:R-:W-:Y:S01]  /*4020*/  FMUL R87, R93, R87 ;  /* 0x000000575d577220 */ /* 0x000fe20000400000 */
[C---:B------:R-:W-:Y:S01]  /*4030*/  FFMA R30, R92.reuse, R30, R83 ;  /* 0x0000001e5c1e7223 */ /* 0x040fe20000000053 */
[C---:B------:R-:W-:Y:S01]  /*4040*/  FFMA R31, R92.reuse, R32, R31 ;  /* 0x000000205c1f7223 */ /* 0x040fe2000000001f */
[C---:B------:R-:W-:Y:S01]  /*4050*/  FFMA R14, R92.reuse, R14, R73 ;  /* 0x0000000e5c0e7223 */ /* 0x040fe20000000049 */
[C---:B------:R-:W-:Y:S01]  /*4060*/  FFMA R32, R92.reuse, R34, R85 ;  /* 0x000000225c207223 */ /* 0x040fe20000000055 */
[C---:B------:R-:W-:Y:S01]  /*4070*/  FFMA R33, R92.reuse, R36, R33 ;  /* 0x000000245c217223 */ /* 0x040fe20000000021 */
        /* <DEDUP_REMOVED lines=19> */
[----:B--2---:R-:W2:Y:S02]  /*41b0*/  FENCE.VIEW.ASYNC.S ;  /* 0x00000000000073c6 */ /* 0x004ea40000000000 */
[----:B--2---:R-:W-:Y:S06]  /*41c0*/  BAR.SYNC.DEFER_BLOCKING 0x1, 0x100 ;  /* 0x0044000000007b1d */ /* 0x004fec0000010000 */
        /* <DEDUP_REMOVED lines=9> */
[----:B--2---:R-:W-:-:S04]  /*4260*/  DEPBAR.LE SB0, 0x1 ;  /* 0x000080400000791a */ /* 0x004fc80000000000 */
.L_x_77:
[----:B------:R-:W-:Y:S05]  /*4270*/  BSYNC B0 ;  /* 0x0000000000007941 */ /* 0x000fea0003800000 */
.L_x_76:
[----:B------:R-:W-:Y:S06]  /*4280*/  BAR.SYNC.DEFER_BLOCKING 0x1, 0x100 ;  /* 0x0044000000007b1d */ /* 0x000fec0000010000 */
[----:B------:R-:W-:Y:S04]  /*4290*/  BSSY B0, `(.L_x_78) ;  /* 0x0000009000007945 */ /* 0x000fe80003800000 */
[----:B------:R-:W-:Y:S05]  /*42a0*/  @P0 BRA `(.L_x_79) ;  /* 0x00000000001c0947 */ /* 0x000fea0003800000 */
[----:B------:R-:W-:-:S13]  /*42b0*/  ISETP.NE.AND P5, PT, R95, 0x3, PT ;  /* 0x000000035f00780c */ /* 0x000fda0003fa5270 */
[----:B------:R-:W-:Y:S05]  /*42c0*/  @!P5 BRA `(.L_x_80) ;  /* 0x000000000004d947 */ /* 0x000fea0003800000 */
[----:B------:R-:W-:Y:S01]  /*42d0*/  BPT.TRAP 0x1 ;  /* 0x000000040000795c */ /* 0x000fe20000300000 */
.L_x_80:
[----:B------:R-:W-:-:S04]  /*42e0*/  ULEA UR4, UR42, UR52, 0x3 ;  /* 0x000000342a047291 */ /* 0x000fc8000f8e183f */
[----:B------:R-:W-:-:S04]  /*42f0*/  UIADD3 UR4, UR4, 0x60, URZ ;  /* 0x0000006004047890 */ /* 0x000fc8000fffe03f */
[----:B------:R-:W-:-:S09]  /*4300*/  UPRMT UR4, UR51, 0x654, UR4 ;  /* 0x0000065433047896 */ /* 0x000fd20008000004 */
[----:B------:R-:W-:Y:S03]  /*4310*/  SYNCS.ARRIVE.TRANS64.RED.A1T0 RZ, [UR4], RZ ;  /* 0x000000ffffff79a7 */ /* 0x000fe60008100404 */
.L_x_79:
[----:B------:R-:W-:Y:S05]  /*4320*/  BSYNC B0 ;  /* 0x0000000000007941 */ /* 0x000fea0003800000 */
.L_x_78:
[----:B------:R-:W-:Y:S01]  /*4330*/  UIADD3 UR4, UR42, 0x1, URZ ;  /* 0x000000012a047890 */ /* 0x000fe2000fffe03f */
[----:B------:R-:W-:Y:S03]  /*4340*/  BSSY B0, `(.L_x_81) ;  /* 0x0000015000007945 */ /* 0x000fe60003800000 */
[----:B------:R-:W-:-:S04]  /*4350*/  UISETP.NE.AND UP0, UPT, UR4, 0x4, UPT ;  /* 0x000000040400788c */ /* 0x000fc8000bf05270 */
[----:B------:R-:W-:Y:S01]  /*4360*/  USEL UR42, UR4, URZ, UP0 ;  /* 0x0000003f042a7287 */ /* 0x000fe20008000000 */
[----:B------:R-:W-:Y:S11]  /*4370*/  @P0 BRA `(.L_x_82) ;  /* 0x0000000000440947 */ /* 0x000ff60003800000 */
[----:B------:R-:W-:-:S13]  /*4380*/  ISETP.NE.AND P5, PT, R95, 0x3, PT ;  /* 0x000000035f00780c */ /* 0x000fda0003fa5270 */
[----:B------:R-:W-:Y:S05]  /*4390*/  @!P5 BRA `(.L_x_83) ;  /* 0x000000000004d947 */ /* 0x000fea0003800000 */
[----:B------:R-:W-:Y:S01]  /*43a0*/  BPT.TRAP 0x1 ;  /* 0x000000040000795c */ /* 0x000fe20000300000 */
.L_x_83:
[----:B-1----:R-:W-:Y:S01]  /*43b0*/  SHF.L.U32 R14, R13, 0x1f, RZ ;  /* 0x0000001f0d0e7819 */ /* 0x002fe200000006ff */
[----:B------:R-:W-:Y:S01]  /*43c0*/  BSSY B1, `(.L_x_84) ;  /* 0x0000009000017945 */ /* 0x000fe20003800000 */
[C---:B------:R-:W-:Y:S01]  /*43d0*/  LEA R15, R0.reuse, UR52, 0x3 ;  /* 0x00000034000f7c11 */ /* 0x040fe2000f8e18ff */
[----:B------:R-:W-:Y:S01]  /*43e0*/  @!P4 IMAD R0, R0, 0x2000, R57 ;  /* 0x000020000000c824 */ /* 0x000fe200078e0239 */
[----:B------:R-:W-:Y:S02]  /*43f0*/  PLOP3.LUT P5, PT, PT, PT, PT, 0x8, 0x0 ;  /* 0x000000000000781c */ /* 0x000fe40003fae170 */
[----:B------:R-:W-:Y:S01]  /*4400*/  @!P4 PLOP3.LUT P5, PT, P3, PT, PT, 0x80, 0x0 ;  /* 0x000000000000c81c */ /* 0x000fe20001faf070 */
[----:B------:R-:W1:Y:S01]  /*4410*/  SYNCS.PHASECHK.TRANS64.TRYWAIT P3, [R15+URZ+0x40], R14 ;  /* 0x0000400e0f0075a7 */ /* 0x000e62000806017f */
[----:B------:R-:W-:-:S11]  /*4420*/  @!P4 VIADD R13, R0, 0x20 ;  /* 0x00000020000dc836 */ /* 0x000fd60000000000 */
[----:B------:R-:W-:Y:S01]  /*4430*/  @P5 VIADD R13, R0, 0xffffffe0 ;  /* 0xffffffe0000d5836 */ /* 0x000fe20000000000 */
[----:B-1----:R-:W-:Y:S06]  /*4440*/  @!P3 BRA `(.L_x_85) ;  /* 0x00000038004cb947 */ /* 0x002fec0003800000 */
.L_x_170:
[----:B------:R-:W-:Y:S05]  /*4450*/  BSYNC B1 ;  /* 0x0000000000017941 */ /* 0x000fea0003800000 */
.L_x_84:
[----:B------:R-:W-:Y:S05]  /*4460*/  @!P4 WARPSYNC.ALL ;  /* 0x000000000000c948 */ /* 0x000fea0003800000 */
[----:B------:R2:W3:Y:S04]  /*4470*/  @!P4 LDSM.16.M88.4 R4, [R0] ;  /* 0x000000000004c83b */ /* 0x0004e80000000200 */
[----:B------:R2:W4:Y:S02]  /*4480*/  @!P4 LDSM.16.M88.4 R8, [R13] ;  /* 0x000000000d08c83b */ /* 0x0005240000000200 */
.L_x_82:
[----:B------:R-:W-:Y:S05]  /*4490*/  BSYNC B0 ;  /* 0x0000000000007941 */ /* 0x000fea0003800000 */
.L_x_81:
[----:B---3--:R-:W-:Y:S02]  /*44a0*/  HADD2.F32 R21, -RZ, R5.H0_H0 ;  /* 0x20000005ff157230 */ /* 0x008fe40000004100 */
[C---:B------:R-:W-:Y:S01]  /*44b0*/  FMUL R57, R93.reuse, R40 ;  /* 0x000000285d397220 */ /* 0x040fe20000400000 */
[----:B------:R-:W-:Y:S02]  /*44c0*/  HADD2.F32 R27, -RZ, R7.H0_H0 ;  /* 0x20000007ff1b7230 */ /* 0x000fe40000004100 */
[C---:B--2---:R-:W-:Y:S01]  /*44d0*/  FMUL R0, R93.reuse, R41 ;  /* 0x000000295d007220 */ /* 0x044fe20000400000 */
[--C-:B------:R-:W-:Y:S02]  /*44e0*/  HADD2.F32 R13, -RZ, R4.reuse.H0_H0 ;  /* 0x20000004ff0d7230 */ /* 0x100fe40000004100 */
[C---:B------:R-:W-:Y:S01]  /*44f0*/  FMUL R42, R93.reuse, R42 ;  /* 0x0000002a5d2a7220 */ /* 0x040fe20000400000 */
[----:B-1----:R-:W-:Y:S02]  /*4500*/  HADD2.F32 R15, -RZ, R4.H1_H1 ;  /* 0x30000004ff0f7230 */ /* 0x002fe40000004100 */
[----:B------:R-:W-:Y:S01]  /*4510*/  FMUL R4, R93, R43 ;  /* 0x0000002b5d047220 */ /* 0x000fe20000400000 */
[----:B------:R-:W-:-:S02]  /*4520*/  HADD2.F32 R5, -RZ, R5.H1_H1 ;  /* 0x30000005ff057230 */ /* 0x000fc40000004100 */
[C---:B------:R-:W-:Y:S01]  /*4530*/  FMUL R44, R93.reuse, R44 ;  /* 0x0000002c5d2c7220 */ /* 0x040fe20000400000 */
[--C-:B------:R-:W-:Y:S02]  /*4540*/  HADD2.F32 R23, -RZ, R6.reuse.H0_H0 ;  /* 0x20000006ff177230 */ /* 0x100fe40000004100 */
[C---:B------:R-:W-:Y:S01]  /*4550*/  FMUL R46, R93.reuse, R46 ;  /* 0x0000002e5d2e7220 */ /* 0x040fe20000400000 */
[----:B------:R-:W-:Y:S02]  /*4560*/  HADD2.F32 R25, -RZ, R6.H1_H1 ;  /* 0x30000006ff197230 */ /* 0x000fe40000004100 */
[C---:B------:R-:W-:Y:S01]  /*4570*/  FMUL R6, R93.reuse, R45 ;  /* 0x0000002d5d067220 */ /* 0x040fe20000400000 */
[----:B------:R-:W-:Y:S02]  /*4580*/  HADD2.F32 R7, -RZ, R7.H1_H1 ;  /* 0x30000007ff077230 */ /* 0x000fe40000004100 */
[----:B------:R-:W-:Y:S01]  /*4590*/  FMUL R14, R93, R47 ;  /* 0x0000002f5d0e7220 */ /* 0x000fe20000400000 */
[----:B----4-:R-:W-:-:S02]  /*45a0*/  HADD2.F32 R33, -RZ, R9.H0_H0 ;  /* 0x20000009ff217230 */ /* 0x010fc40000004100 */
[C---:B------:R-:W-:Y:S01]  /*45b0*/  FMUL R52, R93.reuse, R52 ;  /* 0x000000345d347220 */ /* 0x040fe20000400000 */
[--C-:B------:R-:W-:Y:S02]  /*45c0*/  HADD2.F32 R35, -RZ, R10.reuse.H0_H0 ;  /* 0x2000000aff237230 */ /* 0x100fe40000004100 */
[C---:B------:R-:W-:Y:S01]  /*45d0*/  FMUL R26, R93.reuse, R53 ;  /* 0x000000355d1a7220 */ /* 0x040fe20000400000 */
[----:B------:R-:W-:Y:S02]  /*45e0*/  HADD2.F32 R37, -RZ, R10.H1_H1 ;  /* 0x3000000aff257230 */ /* 0x000fe40000004100 */
[C---:B------:R-:W-:Y:S01]  /*45f0*/  FMUL R48, R93.reuse, R48 ;  /* 0x000000305d307220 */ /* 0x040fe20000400000 */
[----:B------:R-:W-:Y:S02]  /*4600*/  HADD2.F32 R39, -RZ, R11.H0_H0 ;  /* 0x2000000bff277230 */ /* 0x000fe40000004100 */
[----:B------:R-:W-:Y:S01]  /*4610*/  FMUL R20, R93, R49 ;  /* 0x000000315d147220 */ /* 0x000fe20000400000 */
[----:B------:R-:W-:-:S02]  /*4620*/  HADD2.F32 R29, -RZ, R8.H0_H0 ;  /* 0x20000008ff1d7230 */ /* 0x000fc40000004100 */
[C---:B------:R-:W-:Y:S01]  /*4630*/  FMUL R50, R93.reuse, R50 ;  /* 0x000000325d327220 */ /* 0x040fe20000400000 */
[----:B------:R-:W-:Y:S02]  /*4640*/  HADD2.F32 R31, -RZ, R8.H1_H1 ;  /* 0x30000008ff1f7230 */ /* 0x000fe40000004100 */
[C---:B------:R-:W-:Y:S01]  /*4650*/  FMUL R24, R93.reuse, R51 ;  /* 0x000000335d187220 */ /* 0x040fe20000400000 */
[----:B------:R-:W-:Y:S02]  /*4660*/  HADD2.F32 R9, -RZ, R9.H1_H1 ;  /* 0x30000009ff097230 */ /* 0x000fe40000004100 */
        /* <DEDUP_REMOVED lines=43> */
[----:B------:R-:W-:Y:S02]  /*4920*/  UIADD3 UR4, UR52, 0x6200, URZ ;  /* 0x0000620034047890 */ /* 0x000fe4000fffe03f */
[----:B------:R-:W-:Y:S01]  /*4930*/  UIADD3.X UR9, URZ, UR55, URZ, UP0, !UPT ;  /* 0x000000373f097290 */ /* 0x000fe200087fe43f */
[----:B------:R-:W-:-:S08]  /*4940*/  UMOV UR7, UR47 ;  /* 0x0000002f00077c82 */ /* 0x000fd00008000000 */
[----:B------:R2:W-:Y:S01]  /*4950*/  UTMASTG.3D [UR4], [UR8] ;  /* 0x00000004080073b5 */ /* 0x0005e20008010000 */
[----:B------:R0:W-:Y:S01]  /*4960*/  UTMACMDFLUSH ;  /* 0x00000000000079b7 */ /* 0x0001e20000000000 */
[----:B--2---:R-:W-:-:S04]  /*4970*/  DEPBAR.LE SB0, 0x1 ;  /* 0x000080400000791a */ /* 0x004fc80000000000 */
.L_x_87:
[----:B------:R-:W-:Y:S05]  /*4980*/  BSYNC B0 ;  /* 0x0000000000007941 */ /* 0x000fea0003800000 */
.L_x_86:
[----:B------:R-:W-:Y:S06]  /*4990*/  BAR.SYNC.DEFER_BLOCKING 0x1, 0x100 ;  /* 0x0044000000007b1d */ /* 0x000fec0000010000 */
[----:B------:R-:W-:Y:S04]  /*49a0*/  BSSY B0, `(.L_x_88) ;  /* 0x0000009000007945 */ /* 0x000fe80003800000 */
[----:B------:R-:W-:Y:S05]  /*49b0*/  @P0 BRA `(.L_x_89) ;  /* 0x00000000001c0947 */ /* 0x000fea0003800000 */
[----:B------:R-:W-:-:S13]  /*49c0*/  ISETP.NE.AND P0, PT, R95, 0x3, PT ;  /* 0x000000035f00780c */ /* 0x000fda0003f05270 */
[----:B------:R-:W-:Y:S05]  /*49d0*/  @!P0 BRA `(.L_x_90) ;  /* 0x0000000000048947 */ /* 0x000fea0003800000 */
[----:B------:R-:W-:Y:S01]  /*49e0*/  BPT.TRAP 0x1 ;  /* 0x000000040000795c */ /* 0x000fe20000300000 */
.L_x_90:
[----:B------:R-:W-:-:S04]  /*49f0*/  ULEA UR4, UR42, UR52, 0x3 ;  /* 0x000000342a047291 */ /* 0x000fc8000f8e183f */
[----:B------:R-:W-:-:S04]  /*4a00*/  UIADD3 UR4, UR4, 0x60, URZ ;  /* 0x0000006004047890 */ /* 0x000fc8000fffe03f */
[----:B------:R-:W-:-:S09]  /*4a10*/  UPRMT UR4, UR51, 0x654, UR4 ;  /* 0x0000065433047896 */ /* 0x000fd20008000004 */
[----:B------:R-:W-:Y:S03]  /*4a20*/  SYNCS.ARRIVE.TRANS64.RED.A1T0 RZ, [UR4], RZ ;  /* 0x000000ffffff79a7 */ /* 0x000fe60008100404 */
.L_x_89:
[----:B------:R-:W-:Y:S05]  /*4a30*/  BSYNC B0 ;  /* 0x0000000000007941 */ /* 0x000fea0003800000 */
.L_x_88:
[----:B------:R-:W-:Y:S01]  /*4a40*/  IADD3 R16, P0, R16, UR38, RZ ;  /* 0x0000002610107c10 */ /* 0x000fe2000ff1e0ff */
[----:B------:R-:W-:Y:S01]  /*4a50*/  ULDC.64 UR4, c[0x0][0x8f8] ;  /* 0x00023e0000047ab9 */ /* 0x000fe20000000a00 */
[----:B------:R-:W-:Y:S01]  /*4a60*/  UIADD3 UR42, UR42, 0x1, URZ ;  /* 0x000000012a2a7890 */ /* 0x000fe2000fffe03f */
[----:B------:R-:W-:Y:S01]  /*4a70*/  PRMT R0, RZ, 0x7610, R0 ;  /* 0x00007610ff007816 */ /* 0x000fe20000000000 */
[----:B------:R-:W-:Y:S01]  /*4a80*/  UMOV UR47, 0xffffffff ;  /* 0xffffffff002f7882 */ /* 0x000fe20000000000 */
[----:B------:R-:W-:Y:S01]  /*4a90*/  IADD3.X R17, R17, UR37, RZ, P0, !PT ;  /* 0x0000002511117c10 */ /* 0x000fe200087fe4ff */
[----:B------:R-:W-:Y:S01]  /*4aa0*/  UISETP.NE.AND UP0, UPT, UR42, 0x4, UPT ;  /* 0x000000042a00788c */ /* 0x000fe2000bf05270 */
[----:B------:R-:W-:Y:S01]  /*4ab0*/  ISETP.GE.U32.AND P0, PT, R16, UR4, PT ;  /* 0x0000000410007c0c */ /* 0x000fe2000bf06070 */
[----:B------:R-:W-:Y:S01]  /*4ac0*/  IMAD.MOV.U32 R23, RZ, RZ, -0x1 ;  /* 0xffffffffff177424 */ /* 0x000fe200078e00ff */
[----:B------:R-:W-:Y:S01]  /*4ad0*/  MOV R96, 0xffffffff ;  /* 0xffffffff00607802 */ /* 0x000fe20000000f00 */
[----:B------:R-:W-:Y:S01]  /*4ae0*/  USEL UR42, UR42, URZ, UP0 ;  /* 0x0000003f2a2a7287 */ /* 0x000fe20008000000 */
[----:B------:R-:W-:-:S13]  /*4af0*/  ISETP.GE.U32.AND.EX P0, PT, R17, UR5, PT, P0 ;  /* 0x0000000511007c0c */ /* 0x000fda000bf06100 */
[----:B------:R-:W-:Y:S05]  /*4b00*/  @P0 BRA `(.L_x_91) ;  /* 0x0000000400680947 */ /* 0x000fea0003800000 */
[----:B-1----:R-:W1:Y:S01]  /*4b10*/  S2R R12, SR_CTAID.X ;  /* 0x00000000000c7919 */ /* 0x002e620000002500 */
[----:B------:R-:W2:Y:S01]  /*4b20*/  LDC.64 R10, c[0x0][0x8d0] ;  /* 0x00023400ff0a7b82 */ /* 0x000ea20000000a00 */
[----:B------:R-:W-:Y:S01]  /*4b30*/  ULDC UR4, c[0x0][0x150] ;  /* 0x0000540000047ab9 */ /* 0x000fe20000000800 */
[----:B------:R-:W-:Y:S01]  /*4b40*/  IMAD.MOV.U32 R8, RZ, RZ, R16 ;  /* 0x000000ffff087224 */ /* 0x000fe200078e0010 */
[----:B------:R-:W3:Y:S01]  /*4b50*/  S2R R24, SR_CTAID.Y ;  /* 0x0000000000187919 */ /* 0x000ee20000002600 */
[----:B------:R-:W-:-:S04]  /*4b60*/  IMAD.MOV.U32 R9, RZ, RZ, R17 ;  /* 0x000000ffff097224 */ /* 0x000fc800078e0011 */
[----:B------:R-:W4:Y:S08]  /*4b70*/  LDC R25, c[0x0][0x144] ;  /* 0x00005100ff197b82 */ /* 0x000f300000000800 */
[----:B------:R-:W3:Y:S08]  /*4b80*/  LDC R0, c[0x0][0x8d8] ;  /* 0x00023600ff007b82 */ /* 0x000ef00000000800 */
[----:B------:R-:W3:Y:S01]  /*4b90*/  LDC.64 R14, c[0x0][0x8c8] ;  /* 0x00023200ff0e7b82 */ /* 0x000ee20000000a00 */
[----:B--2---:R-:W-:-:S04]  /*4ba0*/  ISETP.NE.U32.AND P0, PT, R10, RZ, PT ;  /* 0x000000ff0a00720c */ /* 0x004fc80003f05070 */
[----:B------:R-:W-:Y:S02]  /*4bb0*/  ISETP.NE.AND.EX P0, PT, R11, RZ, PT, P0 ;  /* 0x000000ff0b00720c */ /* 0x000fe40003f05300 */
[----:B-1----:R-:W-:-:S05]  /*4bc0*/  I2FP.F32.U32 R3, R12 ;  /* 0x0000000c00037245 */ /* 0x002fca0000201000 */
[----:B------:R-:W-:-:S04]  /*4bd0*/  FMUL R3, R3, UR4 ;  /* 0x0000000403037c20 */ /* 0x000fc80008400000 */
[----:B------:R1:W2:Y:S02]  /*4be0*/  F2I.U32.TRUNC.NTZ R23, R3 ;  /* 0x0000000300177305 */ /* 0x0002a4000020f000 */
[----:B----4-:R-:W-:Y:S05]  /*4bf0*/  @!P0 BRA `(.L_x_92) ;  /* 0x0000000000288947 */ /* 0x010fea0003800000 */
[----:B-1----:R-:W1:Y:S02]  /*4c00*/  LDC R3, c[0x0][0x8dc] ;  /* 0x00023700ff037b82 */ /* 0x002e640000000800 */
[----:B-1----:R-:W-:-:S05]  /*4c10*/  IADD3 R3, P0, R16, R3, RZ ;  /* 0x0000000310037210 */ /* 0x002fca0007f1e0ff */
        /* <DEDUP_REMOVED lines=8> */
.L_x_92:
[----:B------:R-:W4:Y:S01]  /*4ca0*/  LDC.64 R20, c[0x0][0x8e8] ;  /* 0x00023a00ff147b82 */ /* 0x000f220000000a00 */
[-C--:B---3--:R-:W-:Y:S01]  /*4cb0*/  SHF.R.U64 R31, R8, R0.reuse, R9 ;  /* 0x00000000081f7219 */ /* 0x088fe20000001209 */
[----:B--2---:R-:W-:Y:S01]  /*4cc0*/  IMAD.MOV R23, RZ, RZ, -R23 ;  /* 0x000000ffff177224 */ /* 0x004fe200078e0a17 */
[----:B------:R-:W-:Y:S01]  /*4cd0*/  SHF.R.U32.HI R0, RZ, R0, R9 ;  /* 0x00000000ff007219 */ /* 0x000fe20000011609 */
[----:B------:R-:W-:Y:S01]  /*4ce0*/  ULDC UR4, c[0x0][0x154] ;  /* 0x0000550000047ab9 */ /* 0x000fe20000000800 */
[----:B-1----:R-:W-:Y:S01]  /*4cf0*/  IADD3 R3, P0, RZ, -R31, RZ ;  /* 0x8000001fff037210 */ /* 0x002fe20007f1e0ff */
[----:B------:R-:W-:Y:S02]  /*4d00*/  IMAD R26, R25, R23, R12 ;  /* 0x00000017191a7224 */ /* 0x000fe400078e020c */
[----:B------:R-:W1:Y:S01]  /*4d10*/  LDC R6, c[0x0][0x8c0] ;  /* 0x00023000ff067b82 */ /* 0x000e620000000800 */
[----:B------:R-:W-:Y:S02]  /*4d20*/  IMAD.MOV.U32 R7, RZ, RZ, 0x1 ;  /* 0x00000001ff077424 */ /* 0x000fe400078e00ff */
[----:B------:R-:W-:-:S04]  /*4d30*/  IMAD.X R5, RZ, RZ, ~R0, P0 ;  /* 0x000000ffff057224 */ /* 0x000fc800000e0e00 */
[-C--:B------:R-:W-:Y:S01]  /*4d40*/  IMAD R0, R5, R14.reuse, RZ ;  /* 0x0000000e05007224 */ /* 0x080fe200078e02ff */
[----:B------:R-:W2:Y:S01]  /*4d50*/  LDC R8, c[0x0][0x8b0] ;  /* 0x00022c00ff087b82 */ /* 0x000ea20000000800 */
[----:B------:R-:W-:-:S04]  /*4d60*/  IMAD.WIDE.U32 R4, R3, R14, R16 ;  /* 0x0000000e03047225 */ /* 0x000fc800078e0010 */
[----:B------:R-:W-:Y:S01]  /*4d70*/  IMAD R3, R3, R15, R0 ;  /* 0x0000000f03037224 */ /* 0x000fe200078e0200 */
[----:B------:R-:W-:Y:S02]  /*4d80*/  I2FP.F32.U32 R0, R24 ;  /* 0x0000001800007245 */ /* 0x000fe40000201000 */
[----:B------:R-:W3:Y:S01]  /*4d90*/  LDC R28, c[0x0][0x900] ;  /* 0x00024000ff1c7b82 */ /* 0x000ee20000000800 */
[----:B------:R-:W-:Y:S01]  /*4da0*/  IMAD.IADD R3, R5, 0x1, R3 ;  /* 0x0000000105037824 */ /* 0x000fe200078e0203 */
[----:B----4-:R-:W-:Y:S01]  /*4db0*/  ISETP.NE.U32.AND P0, PT, R20, RZ, PT ;  /* 0x000000ff1400720c */ /* 0x010fe20003f05070 */
[----:B------:R-:W-:Y:S01]  /*4dc0*/  FMUL R0, R0, UR4 ;  /* 0x0000000400007c20 */ /* 0x000fe20008400000 */
[----:B------:R-:W-:Y:S02]  /*4dd0*/  IMAD.MOV.U32 R5, RZ, RZ, -0x1 ;  /* 0xffffffffff057424 */ /* 0x000fe400078e00ff */
[----:B------:R-:W-:Y:S01]  /*4de0*/  ISETP.NE.AND.EX P0, PT, R21, RZ, PT, P0 ;  /* 0x000000ff1500720c */ /* 0x000fe20003f05300 */
[----:B------:R4:W3:Y:S01]  /*4df0*/  F2I.U32.TRUNC.NTZ R13, R0 ;  /* 0x00000000000d7305 */ /* 0x0008e2000020f000 */
[----:B------:R-:W4:Y:S01]  /*4e00*/  LDC R15, c[0x0][0x148] ;  /* 0x00005200ff0f7b82 */ /* 0x000f220000000800 */
[----:B-1----:R-:W-:-:S02]  /*4e10*/  SHF.R.U64 R12, R4, R6, R3 ;  /* 0x00000006040c7219 */ /* 0x002fc40000001203 */
[----:B------:R-:W-:-:S05]  /*4e20*/  SHF.R.U32.HI R3, RZ, R6, R3 ;  /* 0x00000006ff037219 */ /* 0x000fca0000011603 */
[----:B------:R-:W1:Y:S01]  /*4e30*/  LDC R25, c[0x0][0x8a8] ;  /* 0x00022a00ff197b82 */ /* 0x000e620000000800 */
[-CC-:B--2---:R-:W-:Y:S02]  /*4e40*/  SHF.R.U64 R10, R12, R8.reuse, R3.reuse ;  /* 0x000000080c0a7219 */ /* 0x184fe40000001203 */
[----:B------:R-:W-:-:S05]  /*4e50*/  SHF.R.U32.HI R3, RZ, R8, R3 ;  /* 0x00000008ff037219 */ /* 0x000fca0000011603 */
[----:B------:R-:W2:Y:S01]  /*4e60*/  LDC R27, c[0x0][0x8f0] ;  /* 0x00023c00ff1b7b82 */ /* 0x000ea20000000800 */
[-C--:B---3--:R-:W-:Y:S02]  /*4e70*/  SHF.L.U32 R4, R5, R28.reuse, RZ ;  /* 0x0000001c05047219 */ /* 0x088fe400000006ff */
[-CC-:B------:R-:W-:Y:S02]  /*4e80*/  SHF.R.U64 R14, R10, R28.reuse, R3.reuse ;  /* 0x0000001c0a0e7219 */ /* 0x180fe40000001203 */
[----:B------:R-:W-:Y:S02]  /*4e90*/  SHF.R.U32.HI R5, RZ, R28, R3 ;  /* 0x0000001cff057219 */ /* 0x000fe40000011603 */
[----:B------:R-:W-:Y:S01]  /*4ea0*/  LOP3.LUT R23, RZ, R4, RZ, 0x33, !PT ;  /* 0x00000004ff177212 */ /* 0x000fe200078e33ff */
[----:B------:R-:W3:Y:S01]  /*4eb0*/  LDC R29, c[0x0][0x8e0] ;  /* 0x00023800ff1d7b82 */ /* 0x000ee20000000800 */
[----:B------:R-:W-:Y:S01]  /*4ec0*/  SHF.L.U32 R28, R7, R28, RZ ;  /* 0x0000001c071c7219 */ /* 0x000fe200000006ff */
[----:B------:R-:W-:-:S06]  /*4ed0*/  IMAD.MOV.U32 R4, RZ, RZ, R14 ;  /* 0x000000ffff047224 */ /* 0x000fcc00078e000e */
        /* <DEDUP_REMOVED lines=12> */
.L_x_93:
[----:B------:R-:W-:Y:S02]  /*4fa0*/  ISETP.NE.AND P0, PT, R2, 0x1, PT ;  /* 0x000000010200780c */ /* 0x000fe40003f05270 */
[----:B--2-4-:R-:W-:Y:S01]  /*4fb0*/  SHF.R.U64 R0, R4, R27, R5 ;  /* 0x0000001b04007219 */ /* 0x014fe20000001205 */
[----:B-1----:R-:W-:Y:S01]  /*4fc0*/  VIADD R5, R25, 0xffffffff ;  /* 0xffffffff19057836 */ /* 0x002fe20000000000 */
[----:B------:R-:W-:Y:S02]  /*4fd0*/  LOP3.LUT R23, R10, R23, RZ, 0xc0, !PT ;  /* 0x000000170a177212 */ /* 0x000fe400078ec0ff */
[----:B------:R-:W-:Y:S01]  /*4fe0*/  IADD3 R13, -R13, RZ, RZ ;  /* 0x000000ff0d0d7210 */ /* 0x000fe20007ffe1ff */
[----:B------:R-:W-:Y:S01]  /*4ff0*/  IMAD.MOV R3, RZ, RZ, -R0 ;  /* 0x000000ffff037224 */ /* 0x000fe200078e0a00 */
[----:B------:R-:W-:Y:S01]  /*5000*/  LOP3.LUT R5, R12, R5, RZ, 0xc0, !PT ;  /* 0x000000050c057212 */ /* 0x000fe200078ec0ff */
[----:B------:R-:W-:Y:S01]  /*5010*/  IMAD R23, R28, R0, R23 ;  /* 0x000000001c177224 */ /* 0x000fe200078e0217 */
[----:B------:R-:W-:Y:S01]  /*5020*/  R2UR UR47, R31 ;  /* 0x000000001f2f72ca */ /* 0x000fe200000e0000 */
[----:B---3--:R-:W-:-:S02]  /*5030*/  IMAD R0, R3, R29, R14 ;  /* 0x0000001d03007224 */ /* 0x008fc400078e020e */
[----:B------:R-:W-:Y:S02]  /*5040*/  @P0 IMAD R26, R15, R13, R24 ;  /* 0x0000000d0f1a0224 */ /* 0x000fe400078e0218 */
[----:B------:R-:W-:Y:S02]  /*5050*/  IMAD R0, R0, R25, R5 ;  /* 0x0000001900007224 */ /* 0x000fe400078e0205 */
[----:B------:R-:W-:Y:S02]  /*5060*/  IMAD R23, R23, R30, R26 ;  /* 0x0000001e17177224 */ /* 0x000fe400078e021a */
[----:B------:R-:W-:-:S03]  /*5070*/  IMAD.MOV.U32 R3, RZ, RZ, 0x1 ;  /* 0x00000001ff037424 */ /* 0x000fc600078e00ff */
[----:B------:R-:W-:Y:S02]  /*5080*/  SEL R96, R0, R23, !P0 ;  /* 0x0000001700607207 */ /* 0x000fe40004000000 */
[----:B------:R-:W-:Y:S02]  /*5090*/  SEL R23, R23, R0, !P0 ;  /* 0x0000000017177207 */ /* 0x000fe40004000000 */
[----:B------:R-:W-:-:S07]  /*50a0*/  PRMT R0, R3, 0x7610, R0 ;  /* 0x0000761003007816 */ /* 0x000fce0000000000 */
.L_x_91:
[----:B------:R-:W-:Y:S01]  /*50b0*/  UIADD3 UR49, UR50, UR49, URZ ;  /* 0x0000003132317290 */ /* 0x000fe2000fffe03f */
[----:B------:R-:W-:Y:S01]  /*50c0*/  LOP3.LUT P0, RZ, R0, 0xff, RZ, 0xc0, !PT ;  /* 0x000000ff00ff7812 */ /* 0x000fe2000780c0ff */
[----:B------:R-:W-:Y:S02]  /*50d0*/  UIADD3 UR43, UR43, 0x4, URZ ;  /* 0x000000042b2b7890 */ /* 0x000fe4000fffe03f */
[----:B------:R-:W-:Y:S02]  /*50e0*/  USHF.R.U32.HI UR4, URZ, 0x2, UR49 ;  /* 0x000000023f047899 */ /* 0x000fe40008011631 */
[----:B------:R-:W-:Y:S02]  /*50f0*/  UISETP.GT.U32.AND UP0, UPT, UR49, 0x3, UPT ;  /* 0x000000033100788c */ /* 0x000fe4000bf04070 */
[----:B------:R-:W-:Y:S02]  /*5100*/  ULOP3.LUT UR4, UR4, 0x1, URZ, 0xc0, !UPT ;  /* 0x0000000104047892 */ /* 0x000fe4000f8ec03f */
[----:B------:R-:W-:-:S02]  /*5110*/  UISETP.LT.U32.AND UP1, UPT, UR50, 0x4, UP0 ;  /* 0x000000043200788c */ /* 0x000fc40008721070 */
[----:B------:R-:W-:Y:S02]  /*5120*/  UISETP.NE.U32.AND UP2, UPT, UR4, 0x1, UPT ;  /* 0x000000010400788c */ /* 0x000fe4000bf45070 */
[----:B------:R-:W-:Y:S02]  /*5130*/  USEL UR5, URZ, 0x1, !UP1 ;  /* 0x000000013f057887 */ /* 0x000fe4000c800000 */
[----:B------:R-:W-:Y:S02]  /*5140*/  UISETP.GT.U32.AND UP0, UPT, UR50, 0x3, !UP2 ;  /* 0x000000033200788c */ /* 0x000fe4000d704070 */
[----:B------:R-:W-:Y:S02]  /*5150*/  ULOP3.LUT UR49, UR49, 0x3, URZ, 0xc0, !UPT ;  /* 0x0000000331317892 */ /* 0x000fe4000f8ec03f */
[----:B------:R-:W-:-:S04]  /*5160*/  USEL UR4, URZ, 0x1, !UP0 ;  /* 0x000000013f047887 */ /* 0x000fc8000c000000 */
[----:B------:R-:W-:Y:S01]  /*5170*/  ULOP3.LUT UR48, UR4, UR48, UR5, 0x96, !UPT ;  /* 0x0000003004307292 */ /* 0x000fe2000f8e9605 */
[----:B------:R-:W-:Y:S11]  /*5180*/  @P0 BRA `(.L_x_94) ;  /* 0xffffffc400580947 */ /* 0x000ff6000383ffff */
[----:B------:R-:W-:-:S13]  /*5190*/  PLOP3.LUT P0, PT, PT, PT, PT, 0x8, 0x0 ;  /* 0x000000000000781c */ /* 0x000fda0003f0e170 */
.L_x_22:
[----:B------:R-:W-:Y:S05]  /*51a0*/  @P0 BRA `(.L_x_14) ;  /* 0x0000002800800947 */ /* 0x000fea0003800000 */
[----:B------:R-:W-:Y:S01]  /*51b0*/  ULDC.64 UR6, c[0x0][0x588] ;  /* 0x0001620000067ab9 */ /* 0x000fe20000000a00 */
[----:B------:R-:W-:Y:S01]  /*51c0*/  ISETP.NE.AND.EX P1, PT, R101, RZ, PT, P1 ;  /* 0x000000ff6500720c */ /* 0x000fe20003f25310 */
[----:B------:R-:W-:-:S04]  /*51d0*/  DEPBAR.LE SB0, 0x0 ;  /* 0x000080000000791a */ /* 0x000fc80000000000 */
[----:B------:R-:W-:Y:S01]  /*51e0*/  ISETP.NE.U32.AND P0, PT, RZ, UR6, PT ;  /* 0x00000006ff007c0c */ /* 0x000fe2000bf05070 */
[----:B------:R-:W-:Y:S03]  /*51f0*/  BSSY B0, `(.L_x_95) ;  /* 0x0000014000007945 */ /* 0x000fe60003800000 */
[----:B------:R-:W-:-:S13]  /*5200*/  ISETP.NE.AND.EX P0, PT, RZ, UR7, PT, P0 ;  /* 0x00000007ff007c0c */ /* 0x000fda000bf05300 */
[----:B------:R-:W-:Y:S05]  /*5210*/  @P0 BRA P1, `(.L_x_96) ;  /* 0x0000000000440947 */ /* 0x000fea0000800000 */
[----:B------:R-:W-:-:S04]  /*5220*/  ISETP.NE.U32.AND P0, PT, R100, RZ, PT ;  /* 0x000000ff6400720c */ /* 0x000fc80003f05070 */
[----:B------:R-:W-:-:S13]  /*5230*/  ISETP.NE.AND.EX P0, PT, R101, RZ, PT, P0 ;  /* 0x000000ff6500720c */ /* 0x000fda0003f05300 */
[----:B------:R-:W-:Y:S05]  /*5240*/  @!P0 BRA `(.L_x_97) ;  /* 0x00000000002c8947 */ /* 0x000fea0003800000 */
[----:B------:R-:W-:-:S13]  /*5250*/  LOP3.LUT P0, RZ, R90, 0xff, RZ, 0xc0, !PT ;  /* 0x000000ff5aff7812 */ /* 0x000fda000780c0ff */
[----:B------:R-:W-:Y:S05]  /*5260*/  @!P0 BRA `(.L_x_98) ;  /* 0x0000000000108947 */ /* 0x000fea0003800000 */
[----:B-----5:R-:W-:-:S13]  /*5270*/  FSETP.NEU.AND P0, PT, R92, RZ, PT ;  /* 0x000000ff5c00720b */ /* 0x020fda0003f0d000 */
[----:B------:R-:W-:Y:S05]  /*5280*/  @!P0 BREAK B0 ;  /* 0x0000000000008942 */ /* 0x000fea0003800000 */
[----:B------:R-:W-:Y:S05]  /*5290*/  @P0 BRA `(.L_x_96) ;  /* 0x0000000000240947 */ /* 0x000fea0003800000 */
[----:B------:R-:W-:Y:S05]  /*52a0*/  BRA `(.L_x_14) ;  /* 0x0000002800407947 */ /* 0x000fea0003800000 */
.L_x_98:
[----:B------:R-:W-:-:S04]  /*52b0*/  ISETP.NE.U32.AND P0, PT, RZ, UR6, PT ;  /* 0x00000006ff007c0c */ /* 0x000fc8000bf05070 */
[----:B------:R-:W-:-:S13]  /*52c0*/  ISETP.NE.AND.EX P0, PT, RZ, UR7, PT, P0 ;  /* 0x00000007ff007c0c */ /* 0x000fda000bf05300 */
[----:B------:R-:W-:Y:S05]  /*52d0*/  @!P0 BREAK B0 ;  /* 0x0000000000008942 */ /* 0x000fea0003800000 */
[----:B------:R-:W-:Y:S05]  /*52e0*/  @P0 BRA `(.L_x_96) ;  /* 0x0000000000100947 */ /* 0x000fea0003800000 */
[----:B------:R-:W-:Y:S05]  /*52f0*/  BRA `(.L_x_14) ;  /* 0x00000028002c7947 */ /* 0x000fea0003800000 */
.L_x_97:
[----:B-----5:R-:W-:-:S13]  /*5300*/  FSETP.NEU.AND P0, PT, R92, RZ, PT ;  /* 0x000000ff5c00720b */ /* 0x020fda0003f0d000 */
[----:B------:R-:W-:Y:S05]  /*5310*/  @!P0 BREAK B0 ;  /* 0x0000000000008942 */ /* 0x000fea0003800000 */
[----:B------:R-:W-:Y:S05]  /*5320*/  @!P0 BRA `(.L_x_14) ;  /* 0x0000002800208947 */ /* 0x000fea0003800000 */
.L_x_96:
[----:B-1----:R-:W-:Y:S05]  /*5330*/  BSYNC B0 ;  /* 0x0000000000007941 */ /* 0x002fea0003800000 */
.L_x_95:
[----:B------:R-:W-:-:S04]  /*5340*/  LOP3.LUT R19, R19, 0x1, RZ, 0xfc, !PT ;  /* 0x0000000113137812 */ /* 0x000fc800078efcff */
[----:B------:R-:W-:-:S13]  /*5350*/  ISETP.NE.AND P0, PT, R19, 0x3, PT ;  /* 0x000000031300780c */ /* 0x000fda0003f05270 */
[----:B------:R-:W-:Y:S05]  /*5360*/  @!P0 BRA `(.L_x_99) ;  /* 0x0000000000048947 */ /* 0x000fea0003800000 */
[----:B------:R-:W-:Y:S01]  /*5370*/  BPT.TRAP 0x1 ;  /* 0x000000040000795c */ /* 0x000fe20000300000 */
.L_x_99:
[----:B------:R-:W1:Y:S01]  /*5380*/  S2UR UR5, SR_CgaCtaId ;  /* 0x00000000000579c3 */ /* 0x000e620000008800 */
[----:B------:R-:W-:Y:S02]  /*5390*/  UMOV UR4, 0x400 ;  /* 0x0000040000047882 */ /* 0x000fe40000000000 */
[----:B-1----:R-:W-:-:S04]  /*53a0*/  ULEA UR4, UR5, UR4, 0x18 ;  /* 0x0000000405047291 */ /* 0x002fc8000f8ec03f */
[----:B------:R-:W-:-:S04]  /*53b0*/  ULEA UR4, UR42, UR4, 0x3 ;  /* 0x000000042a047291 */ /* 0x000fc8000f8e183f */
[----:B------:R-:W-:-:S04]  /*53c0*/  UIADD3 UR4, UR4, 0x60, URZ ;  /* 0x0000006004047890 */ /* 0x000fc8000fffe03f */
[----:B------:R-:W-:-:S09]  /*53d0*/  UPRMT UR4, UR5, 0x654, UR4 ;  /* 0x0000065405047896 */ /* 0x000fd20008000004 */
[----:B------:R-:W-:Y:S01]  /*53e0*/  SYNCS.ARRIVE.TRANS64.RED.A1T0 RZ, [UR4], RZ ;  /* 0x000000ffffff79a7 */ /* 0x000fe20008100404 */
[----:B------:R-:W-:Y:S05]  /*53f0*/  BRA `(.L_x_14) ;  /* 0x0000002400ec7947 */ /* 0x000fea0003800000 */
.L_x_13:
[----:B------:R-:W-:Y:S01]  /*5400*/  ULDC.64 UR4, c[0x0][0x8f8] ;  /* 0x00023e0000047ab9 */ /* 0x000fe20000000a00 */
[----:B------:R-:W-:Y:S01]  /*5410*/  PRMT R8, RZ, 0x7610, R8 ;  /* 0x00007610ff087816 */ /* 0x000fe20000000008 */
[----:B------:R-:W-:Y:S01]  /*5420*/  IMAD.MOV.U32 R21, RZ, RZ, -0x1 ;  /* 0xffffffffff157424 */ /* 0x000fe200078e00ff */
[----:B------:R-:W-:Y:S01]  /*5430*/  ISETP.GE.U32.AND P1, PT, R16, UR4, PT ;  /* 0x0000000410007c0c */ /* 0x000fe2000bf26070 */
[----:B------:R-:W-:Y:S02]  /*5440*/  IMAD.MOV.U32 R20, RZ, RZ, -0x1 ;  /* 0xffffffffff147424 */ /* 0x000fe400078e00ff */
[----:B------:R-:W-:Y:S01]  /*5450*/  IMAD.MOV.U32 R13, RZ, RZ, -0x1 ;  /* 0xffffffffff0d7424 */ /* 0x000fe200078e00ff */
[----:B------:R-:W-:-:S13]  /*5460*/  ISETP.GE.U32.AND.EX P1, PT, R17, UR5, PT, P1 ;  /* 0x0000000511007c0c */ /* 0x000fda000bf26110 */
        /* <DEDUP_REMOVED lines=19> */
.L_x_101:
[----:B------:R-:W2:Y:S01]  /*55a0*/  LDC.64 R30, c[0x0][0x8e8] ;  /* 0x00023a00ff1e7b82 */ /* 0x000ea20000000a00 */
[-CC-:B------:R-:W-:Y:S02]  /*55b0*/  SHF.R.U64 R23, R14, R8.reuse, R15.reuse ;  /* 0x000000080e177219 */ /* 0x180fe4000000120f */
[----:B------:R-:W-:Y:S02]  /*55c0*/  SHF.R.U32.HI R8, RZ, R8, R15 ;  /* 0x00000008ff087219 */ /* 0x000fe4000001160f */
[----:B------:R-:W-:Y:S02]  /*55d0*/  IADD3 R13, P1, RZ, -R23, RZ ;  /* 0x80000017ff0d7210 */ /* 0x000fe40007f3e0ff */
[----:B------:R-:W-:Y:S01]  /*55e0*/  MOV R34, 0x1 ;  /* 0x0000000100227802 */ /* 0x000fe20000000f00 */
[----:B------:R-:W3:Y:S02]  /*55f0*/  LDC R12, c[0x0][0x8c0] ;  /* 0x00023000ff0c7b82 */ /* 0x000ee40000000800 */
[----:B------:R-:W-:-:S04]  /*5600*/  IMAD.X R11, RZ, RZ, ~R8, P1 ;  /* 0x000000ffff0b7224 */ /* 0x000fc800008e0e08 */
[-C--:B------:R-:W-:Y:S02]  /*5610*/  IMAD R8, R11, R26.reuse, RZ ;  /* 0x0000001a0b087224 */ /* 0x080fe400078e02ff */
[----:B------:R-:W4:Y:S01]  /*5620*/  LDC R14, c[0x0][0x8b0] ;  /* 0x00022c00ff0e7b82 */ /* 0x000f220000000800 */
[----:B------:R-:W-:-:S04]  /*5630*/  IMAD.WIDE.U32 R10, R13, R26, R16 ;  /* 0x0000001a0d0a7225 */ /* 0x000fc800078e0010 */
[----:B------:R-:W-:-:S03]  /*5640*/  IMAD R13, R13, R27, R8 ;  /* 0x0000001b0d0d7224 */ /* 0x000fc600078e0208 */
[----:B------:R-:W5:Y:S01]  /*5650*/  LDC R29, c[0x0][0x900] ;  /* 0x00024000ff1d7b82 */ /* 0x000f620000000800 */
[----:B------:R-:W-:Y:S01]  /*5660*/  IMAD.IADD R11, R11, 0x1, R13 ;  /* 0x000000010b0b7824 */ /* 0x000fe200078e020d */
[----:B--2---:R-:W-:-:S04]  /*5670*/  ISETP.NE.U32.AND P1, PT, R30, RZ, PT ;  /* 0x000000ff1e00720c */ /* 0x004fc80003f25070 */
[----:B------:R-:W-:Y:S02]  /*5680*/  ISETP.NE.AND.EX P1, PT, R31, RZ, PT, P1 ;  /* 0x000000ff1f00720c */ /* 0x000fe40003f25310 */
[----:B------:R-:W2:Y:S01]  /*5690*/  LDC R26, c[0x0][0x8a8] ;  /* 0x00022a00ff1a7b82 */ /* 0x000ea20000000800 */
[-CC-:B---3--:R-:W-:Y:S01]  /*56a0*/  SHF.R.U64 R20, R10, R12.reuse, R11.reuse ;  /* 0x0000000c0a147219 */ /* 0x188fe2000000120b */
[----:B------:R-:W-:Y:S01]  /*56b0*/  IMAD.MOV.U32 R10, RZ, RZ, -0x1 ;  /* 0xffffffffff0a7424 */ /* 0x000fe200078e00ff */
[----:B------:R-:W-:-:S05]  /*56c0*/  SHF.R.U32.HI R11, RZ, R12, R11 ;  /* 0x0000000cff0b7219 */ /* 0x000fca000001160b */
[----:B------:R-:W3:Y:S01]  /*56d0*/  LDC R28, c[0x0][0x8f0] ;  /* 0x00023c00ff1c7b82 */ /* 0x000ee20000000800 */
[-CC-:B----4-:R-:W-:Y:S02]  /*56e0*/  SHF.R.U64 R25, R20, R14.reuse, R11.reuse ;  /* 0x0000000e14197219 */ /* 0x190fe4000000120b */
[----:B------:R-:W-:-:S05]  /*56f0*/  SHF.R.U32.HI R8, RZ, R14, R11 ;  /* 0x0000000eff087219 */ /* 0x000fca000001160b */
[----:B------:R-:W4:Y:S01]  /*5700*/  LDC R32, c[0x0][0x8e0] ;  /* 0x00023800ff207b82 */ /* 0x000f220000000800 */
[-C--:B-----5:R-:W-:Y:S02]  /*5710*/  SHF.L.U32 R10, R10, R29.reuse, RZ ;  /* 0x0000001d0a0a7219 */ /* 0x0a0fe400000006ff */
[-CC-:B------:R-:W-:Y:S02]  /*5720*/  SHF.R.U64 R27, R25, R29.reuse, R8.reuse ;  /* 0x0000001d191b7219 */ /* 0x180fe40000001208 */
[----:B------:R-:W-:Y:S02]  /*5730*/  LOP3.LUT R36, RZ, R10, RZ, 0x33, !PT ;  /* 0x0000000aff247212 */ /* 0x000fe400078e33ff */
[----:B------:R-:W-:Y:S01]  /*5740*/  SHF.R.U32.HI R11, RZ, R29, R8 ;  /* 0x0000001dff0b7219 */ /* 0x000fe20000011608 */
[----:B------:R-:W1:Y:S01]  /*5750*/  LDC R33, c[0x0][0x8b8] ;  /* 0x00022e00ff217b82 */ /* 0x000e620000000800 */
[----:B------:R-:W-:Y:S01]  /*5760*/  IMAD.MOV.U32 R10, RZ, RZ, R27 ;  /* 0x000000ffff0a7224 */ /* 0x000fe200078e001b */
[----:B------:R-:W-:Y:S06]  /*5770*/  @!P1 BRA `(.L_x_102) ;  /* 0x0000000000289947 */ /* 0x000fec0003800000 */
        /* <DEDUP_REMOVED lines=10> */
.L_x_102:
[----:B------:R-:W-:Y:S01]  /*5820*/  ISETP.NE.AND P1, PT, R2, 0x1, PT ;  /* 0x000000010200780c */ /* 0x000fe20003f25270 */
[----:B------:R-:W-:Y:S01]  /*5830*/  IMAD.MOV.U32 R13, RZ, RZ, R23 ;  /* 0x000000ffff0d7224 */ /* 0x000fe200078e0017 */
[----:B---3--:R-:W-:Y:S01]  /*5840*/  SHF.R.U64 R8, R10, R28, R11 ;  /* 0x0000001c0a087219 */ /* 0x008fe2000000120b */
[----:B--2---:R-:W-:Y:S01]  /*5850*/  VIADD R11, R26, 0xffffffff ;  /* 0xffffffff1a0b7836 */ /* 0x004fe20000000000 */
[----:B------:R-:W-:Y:S02]  /*5860*/  SHF.L.U32 R34, R34, R29, RZ ;  /* 0x0000001d22227219 */ /* 0x000fe400000006ff */
[----:B------:R-:W-:Y:S01]  /*5870*/  LOP3.LUT R7, R25, R36, RZ, 0xc0, !PT ;  /* 0x0000002419077212 */ /* 0x000fe200078ec0ff */
[----:B------:R-:W-:-:S04]  /*5880*/  IMAD.MOV R10, RZ, RZ, -R8 ;  /* 0x000000ffff0a7224 */ /* 0x000fc800078e0a08 */
[----:B------:R-:W-:Y:S01]  /*5890*/  IMAD R8, R34, R8, R7 ;  /* 0x0000000822087224 */ /* 0x000fe200078e0207 */
[----:B------:R-:W-:Y:S01]  /*58a0*/  LOP3.LUT R7, R20, R11, RZ, 0xc0, !PT ;  /* 0x0000000b14077212 */ /* 0x000fe200078ec0ff */
[----:B------:R-:W-:Y:S02]  /*58b0*/  @P1 IMAD R3, R9, R24, R6 ;  /* 0x0000001809031224 */ /* 0x000fe400078e0206 */
[----:B----4-:R-:W-:Y:S02]  /*58c0*/  IMAD R6, R10, R32, R27 ;  /* 0x000000200a067224 */ /* 0x010fe400078e021b */
[----:B-1----:R-:W-:Y:S02]  /*58d0*/  IMAD R3, R8, R33, R3 ;  /* 0x0000002108037224 */ /* 0x002fe400078e0203 */
[----:B------:R-:W-:Y:S02]  /*58e0*/  IMAD R6, R6, R26, R7 ;  /* 0x0000001a06067224 */ /* 0x000fe400078e0207 */
[----:B------:R-:W-:-:S03]  /*58f0*/  IMAD.MOV.U32 R8, RZ, RZ, 0x1 ;  /* 0x00000001ff087424 */ /* 0x000fc600078e00ff */
[----:B------:R-:W-:Y:S02]  /*5900*/  SEL R20, R6, R3, !P1 ;  /* 0x0000000306147207 */ /* 0x000fe40004800000 */
[----:B------:R-:W-:-:S07]  /*5910*/  SEL R21, R3, R6, !P1 ;  /* 0x0000000603157207 */ /* 0x000fce0004800000 */
.L_x_100:
[----:B------:R-:W-:-:S08]  /*5920*/  NOP ;  /* 0x0000000000007918 */ /* 0x000fd00000000000 */
[----:B------:R-:W2:-:S00]  /*5930*/  USETMAXREG.DEALLOC.CTAPOOL 0x28 ;  /* 0x00000028000079c8 */ /* 0x000e8000080e0500 */
[----:B--2---:R-:W-:-:S13]  /*5940*/  ISETP.NE.AND P1, PT, R0, 0x1, PT ;  /* 0x000000010000780c */ /* 0x004fda0003f25270 */
[----:B------:R-:W-:Y:S05]  /*5950*/  @!P1 BRA `(.L_x_14) ;  /* 0x0000002000949947 */ /* 0x000fea0003800000 */
[----:B------:R-:W-:Y:S05]  /*5960*/  @!P4 BRA `(.L_x_103) ;  /* 0x0000001000a8c947 */ /* 0x000fea0003800000 */
[----:B------:R-:W-:-:S13]  /*5970*/  ISETP.NE.OR P0, PT, R0, 0x2, P0 ;  /* 0x000000020000780c */ /* 0x000fda0000705670 */
[----:B------:R-:W-:Y:S05]  /*5980*/  @P0 BRA `(.L_x_14) ;  /* 0x0000002000880947 */ /* 0x000fea0003800000 */
[----:B------:R-:W-:-:S13]  /*5990*/  LOP3.LUT P1, RZ, R8, 0xff, RZ, 0xc0, !PT ;  /* 0x000000ff08ff7812 */ /* 0x000fda000782c0ff */
[----:B------:R-:W-:Y:S05]  /*59a0*/  @!P1 BRA `(.L_x_104) ;  /* 0x0000000000189947 */ /* 0x000fea0003800000 */
[----:B------:R-:W-:Y:S01]  /*59b0*/  UMOV UR4, 0x400 ;  /* 0x0000040000047882 */ /* 0x000fe20000000000 */
[----:B------:R-:W-:Y:S01]  /*59c0*/  IMAD.MOV.U32 R0, RZ, RZ, RZ ;  /* 0x000000ffff007224 */ /* 0x000fe200078e00ff */
[----:B-1----:R-:W-:-:S04]  /*59d0*/  ULEA UR4, UR36, UR4, 0x18 ;  /* 0x0000000424047291 */ /* 0x002fc8000f8ec03f */
[----:B------:R-:W-:-:S05]  /*59e0*/  SHF.L.U32 R0, R0, 0x1f, RZ ;  /* 0x0000001f00007819 */ /* 0x000fca00000006ff */
[----:B------:R-:W1:Y:S02]  /*59f0*/  SYNCS.PHASECHK.TRANS64.TRYWAIT P0, [UR4+0x88], R0 ;  /* 0x00008800ff0075a7 */ /* 0x000e640008000144 */
[----:B-1----:R-:W-:Y:S05]  /*5a00*/  @!P0 BRA `(.L_x_105) ;  /* 0x0000002000f08947 */ /* 0x002fea0003800000 */
.L_x_104:
[----:B-1----:R-:W-:Y:S01]  /*5a10*/  PRMT R0, RZ, 0x7610, R0 ;  /* 0x00007610ff007816 */ /* 0x002fe20000000000 */
[----:B------:R-:W-:Y:S06]  /*5a20*/  @P3 BRA `(.L_x_106) ;  /* 0x0000000000243947 */ /* 0x000fec0003800000 */
[----:B------:R-:W-:Y:S02]  /*5a30*/  ULDC.64 UR4, c[0x0][0x588] ;  /* 0x0001620000047ab9 */ /* 0x000fe40000000a00 */
[----:B------:R-:W-:-:S04]  /*5a40*/  ISETP.NE.U32.AND P0, PT, RZ, UR4, PT ;  /* 0x00000004ff007c0c */ /* 0x000fc8000bf05070 */
[----:B------:R-:W-:-:S13]  /*5a50*/  ISETP.NE.AND.EX P0, PT, RZ, UR5, PT, P0 ;  /* 0x00000005ff007c0c */ /* 0x000fda000bf05300 */
[----:B------:R-:W-:Y:S05]  /*5a60*/  @!P0 BRA `(.L_x_107) ;  /* 0x00000000000c8947 */ /* 0x000fea0003800000 */
[----:B------:R2:W5:Y:S01]  /*5a70*/  LDG.E R3, desc[UR40][R4.64] ;  /* 0x0000002804037981 */ /* 0x000562000c1e1900 */
[----:B------:R-:W-:Y:S01]  /*5a80*/  IMAD.MOV.U32 R0, RZ, RZ, 0x1 ;  /* 0x00000001ff007424 */ /* 0x000fe200078e00ff */
[----:B------:R-:W-:Y:S06]  /*5a90*/  BRA `(.L_x_106) ;  /* 0x0000000000087947 */ /* 0x000fec0003800000 */
.L_x_107:
[----:B------:R-:W1:Y:S01]  /*5aa0*/  LDC R3, c[0x0][0x580] ;  /* 0x00016000ff037b82 */ /* 0x000e620000000800 */
[----:B------:R-:W-:-:S07]  /*5ab0*/  IMAD.MOV.U32 R0, RZ, RZ, 0x1 ;  /* 0x00000001ff007424 */ /* 0x000fce00078e00ff */
.L_x_106:
[----:B------:R-:W-:Y:S01]  /*5ac0*/  IMAD.MOV.U32 R8, RZ, RZ, 0x1 ;  /* 0x00000001ff087424 */ /* 0x000fe200078e00ff */
[----:B------:R-:W-:Y:S06]  /*5ad0*/  @!P1 BRA `(.L_x_108) ;  /* 0x0000000c00dc9947 */ /* 0x000fec0003800000 */
[----:B------:R-:W3:Y:S01]  /*5ae0*/  LDC R9, c[0x0][0x900] ;  /* 0x00024000ff097b82 */ /* 0x000ee20000000800 */
[----:B--2---:R-:W-:Y:S01]  /*5af0*/  IMAD.MOV.U32 R4, RZ, RZ, -0x1 ;  /* 0xffffffffff047424 */ /* 0x004fe200078e00ff */
[----:B------:R-:W-:Y:S01]  /*5b00*/  MOV R6, 0x1 ;  /* 0x0000000100067802 */ /* 0x000fe20000000f00 */
[----:B------:R-:W-:Y:S01]  /*5b10*/  IMAD.MOV.U32 R8, RZ, RZ, 0x1 ;  /* 0x00000001ff087424 */ /* 0x000fe200078e00ff */
[----:B------:R-:W-:Y:S01]  /*5b20*/  LOP3.LUT R10, R19, 0x2, RZ, 0xfc, !PT ;  /* 0x00000002130a7812 */ /* 0x000fe200078efcff */
[----:B------:R-:W-:Y:S01]  /*5b30*/  ULDC.64 UR6, c[0x0][0x198] ;  /* 0x0000660000067ab9 */ /* 0x000fe20000000a00 */
[----:B------:R-:W-:Y:S01]  /*5b40*/  ULDC.64 UR14, c[0x0][0x588] ;  /* 0x00016200000e7ab9 */ /* 0x000fe20000000a00 */
[----:B------:R-:W-:Y:S01]  /*5b50*/  ULDC.64 UR22, c[0x0][0x8f8] ;  /* 0x00023e0000167ab9 */ /* 0x000fe20000000a00 */
[----:B------:R-:W2:Y:S01]  /*5b60*/  LDC R11, c[0x0][0x8a8] ;  /* 0x00022a00ff0b7b82 */ /* 0x000ea20000000800 */
[----:B------:R-:W-:Y:S01]  /*5b70*/  ULDC.64 UR24, c[0x0][0x590] ;  /* 0x0001640000187ab9 */ /* 0x000fe20000000a00 */
[----:B---3--:R-:W-:-:S02]  /*5b80*/  SHF.L.U32 R4, R4, R9, RZ ;  /* 0x0000000904047219 */ /* 0x008fc400000006ff */
[----:B------:R-:W-:Y:S02]  /*5b90*/  SHF.L.U32 R9, R6, R9, RZ ;  /* 0x0000000906097219 */ /* 0x000fe400000006ff */
[----:B------:R-:W-:Y:S01]  /*5ba0*/  LOP3.LUT R12, RZ, R4, RZ, 0x33, !PT ;  /* 0x00000004ff0c7212 */ /* 0x000fe200078e33ff */
[----:B--2---:R-:W-:-:S07]  /*5bb0*/  VIADD R11, R11, 0xffffffff ;  /* 0xffffffff0b0b7836 */ /* 0x004fce0000000000 */
.L_x_140:
[----:B------:R-:W-:Y:S02]  /*5bc0*/  ISETP.NE.U32.AND P0, PT, RZ, UR24, PT ;  /* 0x00000018ff007c0c */ /* 0x000fe4000bf05070 */
[----:B------:R-:W-:Y:S02]  /*5bd0*/  R2UR UR19, R21 ;  /* 0x00000000151372ca */ /* 0x000fe400000e0000 */
[----:B------:R-:W-:Y:S02]  /*5be0*/  R2UR UR18, R20 ;  /* 0x00000000141272ca */ /* 0x000fe400000e0000 */
[----:B------:R-:W-:-:S09]  /*5bf0*/  ISETP.NE.AND.EX P0, PT, RZ, UR25, PT, P0 ;  /* 0x00000019ff007c0c */ /* 0x000fd2000bf05300 */
[----:B------:R-:W-:Y:S02]  /*5c00*/  USHF.L.U32 UR19, UR19, 0x8, URZ ;  /* 0x0000000813137899 */ /* 0x000fe4000800063f */
[----:B------:R-:W-:Y:S02]  /*5c10*/  USHF.L.U32 UR18, UR18, 0x6, URZ ;  /* 0x0000000612127899 */ /* 0x000fe4000800063f */
[----:B--234-:R-:W-:Y:S10]  /*5c20*/  @!P0 BRA `(.L_x_109) ;  /* 0x00000000002c8947 */ /* 0x01cff40003800000 */
[----:B------:R-:W-:-:S04]  /*5c30*/  ISETP.NE.U32.AND P1, PT, RZ, UR14, PT ;  /* 0x0000000eff007c0c */ /* 0x000fc8000bf25070 */
[----:B------:R-:W-:-:S13]  /*5c40*/  ISETP.NE.AND.EX P1, PT, RZ, UR15, PT, P1 ;  /* 0x0000000fff007c0c */ /* 0x000fda000bf25310 */
[----:B------:R-:W-:Y:S05]  /*5c50*/  @!P1 BRA `(.L_x_110) ;  /* 0x0000000000189947 */ /* 0x000fea0003800000 */
[----:B------:R-:W2:Y:S01]  /*5c60*/  LDC.64 R4, c[0x0][0x588] ;  /* 0x00016200ff047b82 */ /* 0x000ea20000000a00 */
[----:B-1---5:R-:W-:-:S04]  /*5c70*/  IMAD R3, R13, UR24, RZ ;  /* 0x000000180d037c24 */ /* 0x022fc8000f8e02ff */
[----:B--2---:R-:W-:-:S05]  /*5c80*/  IMAD.WIDE R4, R3, 0x4, R4 ;  /* 0x0000000403047825 */ /* 0x004fca00078e0204 */
[----:B------:R3:W5:Y:S01]  /*5c90*/  LDG.E R3, desc[UR40][R4.64] ;  /* 0x0000002804037981 */ /* 0x000762000c1e1900 */
[----:B------:R-:W-:Y:S01]  /*5ca0*/  IMAD.MOV.U32 R0, RZ, RZ, 0x1 ;  /* 0x00000001ff007424 */ /* 0x000fe200078e00ff */
[----:B------:R-:W-:Y:S06]  /*5cb0*/  BRA `(.L_x_109) ;  /* 0x0000000000087947 */ /* 0x000fec0003800000 */
.L_x_110:
[----:B-1---5:R-:W2:Y:S01]  /*5cc0*/  LDC R3, c[0x0][0x580] ;  /* 0x00016000ff037b82 */ /* 0x022ea20000000800 */
[----:B------:R-:W-:-:S07]  /*5cd0*/  IMAD.MOV.U32 R0, RZ, RZ, 0x1 ;  /* 0x00000001ff007424 */ /* 0x000fce00078e00ff */
.L_x_109:
[----:B------:R-:W-:Y:S05]  /*5ce0*/  @!P0 BRA `(.L_x_111) ;  /* 0x00000000001c8947 */ /* 0x000fea0003800000 */
[----:B------:R-:W-:-:S13]  /*5cf0*/  LOP3.LUT P2, RZ, R0, 0xff, RZ, 0xc0, !PT ;  /* 0x000000ff00ff7812 */ /* 0x000fda000784c0ff */
[----:B---3--:R-:W3:Y:S02]  /*5d00*/  @!P2 LDC.64 R4, c[0x0][0x588] ;  /* 0x00016200ff04ab82 */ /* 0x008ee40000000a00 */
[----:B---3--:R-:W-:-:S04]  /*5d10*/  @!P2 ISETP.NE.U32.AND P0, PT, R4, RZ, PT ;  /* 0x000000ff0400a20c */ /* 0x008fc80003f05070 */
[----:B------:R-:W-:Y:S02]  /*5d20*/  @!P2 ISETP.NE.AND.EX P1, PT, R5, RZ, PT, P0 ;  /* 0x000000ff0500a20c */ /* 0x000fe40003f25300 */
[----:B-12--5:R-:W-:Y:S02]  /*5d30*/  @P2 FSETP.EQ.AND P0, PT, R3, RZ, PT ;  /* 0x000000ff0300220b */ /* 0x026fe40003f02000 */
[----:B------:R-:W-:Y:S01]  /*5d40*/  @!P2 PLOP3.LUT P0, PT, P1, PT, PT, 0x8, 0x0 ;  /* 0x000000000000a81c */ /* 0x000fe20000f0e170 */
[----:B------:R-:W-:-:S12]  /*5d50*/  BRA `(.L_x_112) ;  /* 0x0000000000047947 */ /* 0x000fd80003800000 */
.L_x_111:
[----:B-12--5:R-:W-:-:S13]  /*5d60*/  FSETP.EQ.AND P0, PT, R3, RZ, PT ;  /* 0x000000ff0300720b */ /* 0x026fda0003f02000 */
.L_x_112:
[----:B------:R-:W-:Y:S02]  /*5d70*/  ISETP.NE.AND P2, PT, R10, 0x3, PT ;  /* 0x000000030a00780c */ /* 0x000fe40003f45270 */
[----:B------:R-:W-:-:S04]  /*5d80*/  ELECT P1, URZ, PT ;  /* 0x00000000003f782f */ /* 0x000fc80003820000 */
[----:B------:R-:W-:-:S07]  /*5d90*/  PLOP3.LUT P0, PT, P1, P0, PT, 0x20, 0x0 ;  /* 0x000000000000781c */ /* 0x000fce0000f00470 */
[----:B------:R-:W-:Y:S06]  /*5da0*/  @!P2 BRA `(.L_x_113) ;  /* 0x000000000004a947 */ /* 0x000fec0003800000 */
[----:B------:R-:W-:Y:S01]  /*5db0*/  BPT.TRAP 0x1 ;  /* 0x000000040000795c */ /* 0x000fe20000300000 */
.L_x_113:
[----:B------:R-:W1:Y:S01]  /*5dc0*/  S2UR UR36, SR_CgaCtaId ;  /* 0x00000000002479c3 */ /* 0x000e620000008800 */
[----:B------:R-:W-:Y:S01]  /*5dd0*/  UMOV UR4, 0x400 ;  /* 0x0000040000047882 */ /* 0x000fe20000000000 */
[----:B---3--:R-:W-:Y:S01]  /*5de0*/  SHF.L.U32 R4, R8, 0x1f, RZ ;  /* 0x0000001f08047819 */ /* 0x008fe200000006ff */
[----:B-1----:R-:W-:-:S09]  /*5df0*/  ULEA UR5, UR36, UR4, 0x18 ;  /* 0x0000000424057291 */ /* 0x002fd2000f8ec03f */
[----:B------:R-:W1:Y:S02]  /*5e00*/  SYNCS.PHASECHK.TRANS64.TRYWAIT P1, [UR5+0x60], R4 ;  /* 0x00006004ff0075a7 */ /* 0x000e640008020145 */
[----:B-1----:R-:W-:Y:S05]  /*5e10*/  @!P1 BRA `(.L_x_114) ;  /* 0x0000002000049947 */ /* 0x002fea0003800000 */
.L_x_171:
[----:B------:R-:W-:Y:S04]  /*5e20*/  BSSY B0, `(.L_x_115) ;  /* 0x000000e000007945 */ /* 0x000fe80003800000 */
[----:B------:R-:W-:Y:S05]  /*5e30*/  @!P0 BRA `(.L_x_116) ;  /* 0x0000000000308947 */ /* 0x000fea0003800000 */
[----:B------:R-:W-:Y:S01]  /*5e40*/  R2UR UR20, R13 ;  /* 0x000000000d1472ca */ /* 0x000fe200000e0000 */
[----:B------:R-:W-:Y:S02]  /*5e50*/  UIADD3 UR8, UP0, UR6, 0x3f0, URZ ;  /* 0x000003f006087890 */ /* 0x000fe4000ff1e03f */
[----:B------:R-:W-:Y:S02]  /*5e60*/  UIADD3 UR16, UR5, 0x200, URZ ;  /* 0x0000020005107890 */ /* 0x000fe4000fffe03f */
[----:B------:R-:W-:Y:S02]  /*5e70*/  UIADD3 UR17, UR5, 0x40, URZ ;  /* 0x0000004005117890 */ /* 0x000fe4000fffe03f */
[----:B------:R-:W-:Y:S01]  /*5e80*/  UIADD3.X UR9, URZ, UR7, URZ, UP0, !UPT ;  /* 0x000000073f097290 */ /* 0x000fe200087fe43f */
[----:B------:R-:W-:Y:S01]  /*5e90*/  UMOV UR10, 0x0 ;  /* 0x00000000000a7882 */ /* 0x000fe20000000000 */
[----:B------:R-:W-:-:S07]  /*5ea0*/  UMOV UR11, 0x10000000 ;  /* 0x10000000000b7882 */ /* 0x000fce0000000000 */
[----:B------:R2:W-:Y:S02]  /*5eb0*/  UTMALDG.3D [UR16], [UR8], desc[UR10] ;  /* 0x00000a10080075b4 */ /* 0x0005e40008011000 */
[----:B--2---:R-:W-:Y:S05]  /*5ec0*/  @!P2 BRA `(.L_x_117) ;  /* 0x000000000004a947 */ /* 0x004fea0003800000 */
[----:B------:R-:W-:Y:S01]  /*5ed0*/  BPT.TRAP 0x1 ;  /* 0x000000040000795c */ /* 0x000fe20000300000 */
.L_x_117:
[----:B-1----:R-:W1:Y:S02]  /*5ee0*/  LDC R5, c[0x0][0x800] ;  /* 0x00020000ff057b82 */ /* 0x002e640000000800 */
[----:B-1----:R2:W-:Y:S02]  /*5ef0*/  SYNCS.ARRIVE.TRANS64.RED.A0TR RZ, [UR5+0x40], R5 ;  /* 0x00004005ffff79a7 */ /* 0x0025e40008300405 */
.L_x_116:
[----:B------:R-:W-:Y:S05]  /*5f00*/  BSYNC B0 ;  /* 0x0000000000007941 */ /* 0x000fea0003800000 */
.L_x_115:
[----:B------:R-:W-:Y:S05]  /*5f10*/  @!P2 BRA `(.L_x_118) ;  /* 0x000000000004a947 */ /* 0x000fea0003800000 */
[----:B------:R-:W-:Y:S01]  /*5f20*/  BPT.TRAP 0x1 ;  /* 0x000000040000795c */ /* 0x000fe20000300000 */
.L_x_118:
[----:B------:R-:W-:-:S04]  /*5f30*/  UIADD3 UR4, UR5, 0x40, URZ ;  /* 0x0000004005047890 */ /* 0x000fc8000fffe03f */
[----:B------:R-:W-:-:S09]  /*5f40*/  UPRMT UR4, UR36, 0x654, UR4 ;  /* 0x0000065424047896 */ /* 0x000fd20008000004 */
[----:B------:R-:W-:Y:S01]  /*5f50*/  SYNCS.ARRIVE.TRANS64.RED.A1T0 RZ, [UR4], RZ ;  /* 0x000000ffffff79a7 */ /* 0x000fe20008100404 */
[----:B------:R-:W-:Y:S05]  /*5f60*/  @!P2 BRA `(.L_x_119) ;  /* 0x000000000004a947 */ /* 0x000fea0003800000 */
[----:B------:R-:W-:Y:S01]  /*5f70*/  BPT.TRAP 0x1 ;  /* 0x000000040000795c */ /* 0x000fe20000300000 */
.L_x_119:
[----:B------:R-:W3:Y:S02]  /*5f80*/  SYNCS.PHASECHK.TRANS64.TRYWAIT P1, [UR5+0x68], R4 ;  /* 0x00006804ff0075a7 */ /* 0x000ee40008020145 */
[----:B---3--:R-:W-:Y:S05]  /*5f90*/  @!P1 BRA `(.L_x_120) ;  /* 0x0000001c00bc9947 */ /* 0x008fea0003800000 */
.L_x_172:
[----:B------:R-:W-:Y:S04]  /*5fa0*/  BSSY B0, `(.L_x_121) ;  /* 0x0000010000007945 */ /* 0x000fe80003800000 */
[----:B------:R-:W-:Y:S05]  /*5fb0*/  @!P0 BRA `(.L_x_122) ;  /* 0x0000000000388947 */ /* 0x000fea0003800000 */
[----:B------:R-:W-:Y:S01]  /*5fc0*/  UIADD3 UR16, UP0, UR6, 0x3f0, URZ ;  /* 0x000003f006107890 */ /* 0x000fe2000ff1e03f */
[----:B------:R-:W-:Y:S01]  /*5fd0*/  R2UR UR12, R13 ;  /* 0x000000000d0c72ca */ /* 0x000fe200000e0000 */
[----:B------:R-:W-:Y:S02]  /*5fe0*/  UIADD3 UR11, UR19, 0x80, URZ ;  /* 0x00000080130b7890 */ /* 0x000fe4000fffe03f */
[----:B------:R-:W-:Y:S02]  /*5ff0*/  UIADD3 UR8, UR5, 0x2200, URZ ;  /* 0x0000220005087890 */ /* 0x000fe4000fffe03f */
[----:B------:R-:W-:Y:S02]  /*6000*/  UIADD3 UR9, UR5, 0x48, URZ ;  /* 0x0000004805097890 */ /* 0x000fe4000fffe03f */
[----:B------:R-:W-:Y:S01]  /*6010*/  UIADD3.X UR17, URZ, UR7, URZ, UP0, !UPT ;  /* 0x000000073f117290 */ /* 0x000fe200087fe43f */
[----:B------:R-:W-:Y:S01]  /*6020*/  UMOV UR20, 0x0 ;  /* 0x0000000000147882 */ /* 0x000fe20000000000 */
[----:B------:R-:W-:Y:S01]  /*6030*/  UMOV UR21, 0x10000000 ;  /* 0x1000000000157882 */ /* 0x000fe20000000000 */
[----:B------:R-:W-:-:S06]  /*6040*/  UMOV UR10, UR18 ;  /* 0x00000012000a7c82 */ /* 0x000fcc0008000000 */
[----:B------:R3:W-:Y:S02]  /*6050*/  UTMALDG.3D [UR8], [UR16], desc[UR20] ;  /* 0x00001408100075b4 */ /* 0x0007e40008011000 */
[----:B---3--:R-:W-:Y:S05]  /*6060*/  @!P2 BRA `(.L_x_123) ;  /* 0x000000000004a947 */ /* 0x008fea0003800000 */
[----:B------:R-:W-:Y:S01]  /*6070*/  BPT.TRAP 0x1 ;  /* 0x000000040000795c */ /* 0x000fe20000300000 */
.L_x_123:
[----:B-12---:R-:W1:Y:S02]  /*6080*/  LDC R5, c[0x0][0x800] ;  /* 0x00020000ff057b82 */ /* 0x006e640000000800 */
[----:B-1----:R3:W-:Y:S02]  /*6090*/  SYNCS.ARRIVE.TRANS64.RED.A0TR RZ, [UR5+0x48], R5 ;  /* 0x00004805ffff79a7 */ /* 0x0027e40008300405 */
.L_x_122:
[----:B------:R-:W-:Y:S05]  /*60a0*/  BSYNC B0 ;  /* 0x0000000000007941 */ /* 0x000fea0003800000 */
.L_x_121:
[----:B------:R-:W-:Y:S05]  /*60b0*/  @!P2 BRA `(.L_x_124) ;  /* 0x000000000004a947 */ /* 0x000fea0003800000 */
[----:B------:R-:W-:Y:S01]  /*60c0*/  BPT.TRAP 0x1 ;  /* 0x000000040000795c */ /* 0x000fe20000300000 */
.L_x_124:
[----:B------:R-:W-:Y:S02]  /*60d0*/  UIADD3 UR4, UR5, 0x48, URZ ;  /* 0x0000004805047890 */ /* 0x000fe4000fffe03f */
[----:B------:R-:W-:Y:S02]  /*60e0*/  UIADD3 UR10, UR18, 0x20, URZ ;  /* 0x00000020120a7890 */ /* 0x000fe4000fffe03f */
[----:B------:R-:W-:-:S09]  /*60f0*/  UPRMT UR4, UR36, 0x654, UR4 ;  /* 0x0000065424047896 */ /* 0x000fd20008000004 */
[----:B------:R-:W-:Y:S01]  /*6100*/  SYNCS.ARRIVE.TRANS64.RED.A1T0 RZ, [UR4], RZ ;  /* 0x000000ffffff79a7 */ /* 0x000fe20008100404 */
[----:B------:R-:W-:Y:S05]  /*6110*/  @!P2 BRA `(.L_x_125) ;  /* 0x000000000004a947 */ /* 0x000fea0003800000 */
[----:B------:R-:W-:Y:S01]  /*6120*/  BPT.TRAP 0x1 ;  /* 0x000000040000795c */ /* 0x000fe20000300000 */
.L_x_125:
[----:B------:R-:W4:Y:S02]  /*6130*/  SYNCS.PHASECHK.TRANS64.TRYWAIT P1, [UR5+0x70], R4 ;  /* 0x00007004ff0075a7 */ /* 0x000f240008020145 */
[----:B----4-:R-:W-:Y:S05]  /*6140*/  @!P1 BRA `(.L_x_126) ;  /* 0x0000001c00689947 */ /* 0x010fea0003800000 */
.L_x_173:
        /* <DEDUP_REMOVED lines=8> */
[----:B------:R-:W-:Y:S01]  /*61d0*/  UMOV UR21, 0x10000000 ;  /* 0x1000000000157882 */ /* 0x000fe20000000000 */
[----:B------:R-:W-:-:S06]  /*61e0*/  UMOV UR11, UR19 ;  /* 0x00000013000b7c82 */ /* 0x000fcc0008000000 */
[----:B------:R4:W-:Y:S02]  /*61f0*/  UTMALDG.3D [UR8], [UR16], desc[UR20] ;  /* 0x00001408100075b4 */ /* 0x0009e40008011000 */
[----:B----4-:R-:W-:Y:S05]  /*6200*/  @!P2 BRA `(.L_x_129) ;  /* 0x000000000004a947 */ /* 0x010fea0003800000 */
[----:B------:R-:W-:Y:S01]  /*6210*/  BPT.TRAP 0x1 ;  /* 0x000000040000795c */ /* 0x000fe20000300000 */
.L_x_129:
[----:B-123--:R-:W1:Y:S02]  /*6220*/  LDC R5, c[0x0][0x800] ;  /* 0x00020000ff057b82 */ /* 0x00ee640000000800 */
[----:B-1----:R4:W-:Y:S02]  /*6230*/  SYNCS.ARRIVE.TRANS64.RED.A0TR RZ, [UR5+0x50], R5 ;  /* 0x00005005ffff79a7 */ /* 0x0029e40008300405 */
.L_x_128:
[----:B------:R-:W-:Y:S05]  /*6240*/  BSYNC B0 ;  /* 0x0000000000007941 */ /* 0x000fea0003800000 */
.L_x_127:
[----:B------:R-:W-:Y:S05]  /*6250*/  @!P2 BRA `(.L_x_130) ;  /* 0x000000000004a947 */ /* 0x000fea0003800000 */
[----:B------:R-:W-:Y:S01]  /*6260*/  BPT.TRAP 0x1 ;  /* 0x000000040000795c */ /* 0x000fe20000300000 */
.L_x_130:
[----:B------:R-:W-:-:S04]  /*6270*/  UIADD3 UR4, UR5, 0x50, URZ ;  /* 0x0000005005047890 */ /* 0x000fc8000fffe03f */
[----:B------:R-:W-:-:S09]  /*6280*/  UPRMT UR4, UR36, 0x654, UR4 ;  /* 0x0000065424047896 */ /* 0x000fd20008000004 */
[----:B------:R-:W-:Y:S01]  /*6290*/  SYNCS.ARRIVE.TRANS64.RED.A1T0 RZ, [UR4], RZ ;  /* 0x000000ffffff79a7 */ /* 0x000fe20008100404 */
[----:B------:R-:W-:Y:S05]  /*62a0*/  @!P2 BRA `(.L_x_131) ;  /* 0x000000000004a947 */ /* 0x000fea0003800000 */
[----:B------:R-:W-:Y:S01]  /*62b0*/  BPT.TRAP 0x1 ;  /* 0x000000040000795c */ /* 0x000fe20000300000 */
.L_x_131:
[----:B------:R-:W5:Y:S02]  /*62c0*/  SYNCS.PHASECHK.TRANS64.TRYWAIT P1, [UR5+0x78], R4 ;  /* 0x00007804ff0075a7 */ /* 0x000f640008020145 */
[----:B-----5:R-:W-:Y:S05]  /*62d0*/  @!P1 BRA `(.L_x_132) ;  /* 0x0000001c001c9947 */ /* 0x020fea0003800000 */
.L_x_174:
[----:B------:R-:W-:Y:S04]  /*62e0*/  BSSY B0, `(.L_x_133) ;  /* 0x000000f000007945 */ /* 0x000fe80003800000 */
[----:B------:R-:W-:Y:S05]  /*62f0*/  @!P0 BRA `(.L_x_134) ;  /* 0x0000000000348947 */ /* 0x000fea0003800000 */
[----:B------:R-:W-:Y:S01]  /*6300*/  R2UR UR12, R13 ;  /* 0x000000000d0c72ca */ /* 0x000fe200000e0000 */
[----:B------:R-:W-:Y:S02]  /*6310*/  UIADD3 UR16, UP0, UR6, 0x3f0, URZ ;  /* 0x000003f006107890 */ /* 0x000fe4000ff1e03f */
[----:B------:R-:W-:Y:S02]  /*6320*/  UIADD3 UR11, UR19, 0x80, URZ ;  /* 0x00000080130b7890 */ /* 0x000fe4000fffe03f */
[----:B------:R-:W-:Y:S02]  /*6330*/  UIADD3 UR8, UR5, 0x6200, URZ ;  /* 0x0000620005087890 */ /* 0x000fe4000fffe03f */
[----:B------:R-:W-:Y:S02]  /*6340*/  UIADD3 UR9, UR5, 0x58, URZ ;  /* 0x0000005805097890 */ /* 0x000fe4000fffe03f */
[----:B------:R-:W-:Y:S01]  /*6350*/  UIADD3.X UR17, URZ, UR7, URZ, UP0, !UPT ;  /* 0x000000073f117290 */ /* 0x000fe200087fe43f */
[----:B------:R-:W-:Y:S01]  /*6360*/  UMOV UR20, 0x0 ;  /* 0x0000000000147882 */ /* 0x000fe20000000000 */
[----:B------:R-:W-:-:S07]  /*6370*/  UMOV UR21, 0x10000000 ;  /* 0x1000000000157882 */ /* 0x000fce0000000000 */
[----:B------:R1:W-:Y:S02]  /*6380*/  UTMALDG.3D [UR8], [UR16], desc[UR20] ;  /* 0x00001408100075b4 */ /* 0x0003e40008011000 */
[----:B-1----:R-:W-:Y:S05]  /*6390*/  @!P2 BRA `(.L_x_135) ;  /* 0x000000000004a947 */ /* 0x002fea0003800000 */
[----:B------:R-:W-:Y:S01]  /*63a0*/  BPT.TRAP 0x1 ;  /* 0x000000040000795c */ /* 0x000fe20000300000 */
.L_x_135:
[----:B------:R-:W1:Y:S02]  /*63b0*/  LDC R4, c[0x0][0x800] ;  /* 0x00020000ff047b82 */ /* 0x000e640000000800 */
[----:B-1----:R1:W-:Y:S02]  /*63c0*/  SYNCS.ARRIVE.TRANS64.RED.A0TR RZ, [UR5+0x58], R4 ;  /* 0x00005804ffff79a7 */ /* 0x0023e40008300405 */
.L_x_134:
[----:B------:R-:W-:Y:S05]  /*63d0*/  BSYNC B0 ;  /* 0x0000000000007941 */ /* 0x000fea0003800000 */
.L_x_133:
[----:B------:R-:W-:Y:S05]  /*63e0*/  @!P2 BRA `(.L_x_136) ;  /* 0x000000000004a947 */ /* 0x000fea0003800000 */
[----:B------:R-:W-:Y:S01]  /*63f0*/  BPT.TRAP 0x1 ;  /* 0x000000040000795c */ /* 0x000fe20000300000 */
.L_x_136:
[----:B------:R-:W-:Y:S01]  /*6400*/  IADD3 R16, P0, R16, UR38, RZ ;  /* 0x0000002610107c10 */ /* 0x000fe2000ff1e0ff */
[----:B------:R-:W-:Y:S01]  /*6410*/  UIADD3 UR4, UR5, 0x58, URZ ;  /* 0x0000005805047890 */ /* 0x000fe2000fffe03f */
[----:B------:R-:W-:Y:S01]  /*6420*/  LOP3.LUT R8, R8, 0x1, RZ, 0x3c, !PT ;  /* 0x0000000108087812 */ /* 0x000fe200078e3cff */
[----:B------:R-:W-:Y:S01]  /*6430*/  IMAD.MOV.U32 R21, RZ, RZ, -0x1 ;  /* 0xffffffffff157424 */ /* 0x000fe200078e00ff */
[----:B------:R-:W-:Y:S01]  /*6440*/  IADD3.X R17, R17, UR37, RZ, P0, !PT ;  /* 0x0000002511117c10 */ /* 0x000fe200087fe4ff */
[----:B------:R-:W-:Y:S01]  /*6450*/  UPRMT UR4, UR36, 0x654, UR4 ;  /* 0x0000065424047896 */ /* 0x000fe20008000004 */
[----:B------:R-:W-:Y:S01]  /*6460*/  ISETP.GE.U32.AND P0, PT, R16, UR22, PT ;  /* 0x0000001610007c0c */ /* 0x000fe2000bf06070 */
[----:B------:R-:W-:Y:S01]  /*6470*/  IMAD.MOV.U32 R20, RZ, RZ, -0x1 ;  /* 0xffffffffff147424 */ /* 0x000fe200078e00ff */
[----:B-1----:R-:W-:Y:S01]  /*6480*/  PRMT R4, RZ, 0x7610, R4 ;  /* 0x00007610ff047816 */ /* 0x002fe20000000004 */
[----:B------:R-:W-:Y:S01]  /*6490*/  IMAD.MOV.U32 R13, RZ, RZ, -0x1 ;  /* 0xffffffffff0d7424 */ /* 0x000fe200078e00ff */
[----:B------:R-:W-:-:S04]  /*64a0*/  ISETP.GE.U32.AND.EX P0, PT, R17, UR23, PT, P0 ;  /* 0x0000001711007c0c */ /* 0x000fc8000bf06100 */
[----:B------:R-:W-:Y:S09]  /*64b0*/  SYNCS.ARRIVE.TRANS64.RED.A1T0 RZ, [UR4], RZ ;  /* 0x000000ffffff79a7 */ /* 0x000ff20008100404 */
[----:B------:R-:W-:Y:S05]  /*64c0*/  @P0 BRA `(.L_x_137) ;  /* 0x0000000400580947 */ /* 0x000fea0003800000 */
[----:B------:R-:W1:Y:S01]  /*64d0*/  S2R R13, SR_CTAID.X ;  /* 0x00000000000d7919 */ /* 0x000e620000002500 */
[----:B------:R-:W5:Y:S01]  /*64e0*/  LDC.64 R14, c[0x0][0x8d0] ;  /* 0x00023400ff0e7b82 */ /* 0x000f620000000a00 */
[----:B------:R-:W-:Y:S01]  /*64f0*/  ULDC UR4, c[0x0][0x150] ;  /* 0x0000540000047ab9 */ /* 0x000fe20000000800 */
[----:B------:R-:W-:Y:S01]  /*6500*/  IMAD.MOV.U32 R22, RZ, RZ, R17 ;  /* 0x000000ffff167224 */ /* 0x000fe200078e0011 */
[----:B------:R-:W2:Y:S05]  /*6510*/  S2R R20, SR_CTAID.Y ;  /* 0x0000000000147919 */ /* 0x000eaa0000002600 */
[----:B------:R-:W3:Y:S08]  /*6520*/  LDC R6, c[0x0][0x144] ;  /* 0x00005100ff067b82 */ /* 0x000ef00000000800 */
[----:B------:R-:W3:Y:S01]  /*6530*/  LDC R21, c[0x0][0x8d8] ;  /* 0x00023600ff157b82 */ /* 0x000ee20000000800 */
[----:B-----5:R-:W-:-:S04]  /*6540*/  ISETP.NE.U32.AND P0, PT, R14, RZ, PT ;  /* 0x000000ff0e00720c */ /* 0x020fc80003f05070 */
[----:B------:R-:W-:Y:S02]  /*6550*/  ISETP.NE.AND.EX P0, PT, R15, RZ, PT, P0 ;  /* 0x000000ff0f00720c */ /* 0x000fe40003f05300 */
[----:B-1----:R-:W-:Y:S02]  /*6560*/  I2FP.F32.U32 R4, R13 ;  /* 0x0000000d00047245 */ /* 0x002fe40000201000 */
[----:B--2---:R-:W-:-:S03]  /*6570*/  I2FP.F32.U32 R18, R20 ;  /* 0x0000001400127245 */ /* 0x004fc60000201000 */
[----:B------:R-:W-:-:S06]  /*6580*/  FMUL R4, R4, UR4 ;  /* 0x0000000404047c20 */ /* 0x000fcc0008400000 */
[----:B------:R-:W3:Y:S02]  /*6590*/  F2I.U32.TRUNC.NTZ R4, R4 ;  /* 0x0000000400047305 */ /* 0x000ee4000020f000 */
[----:B---34-:R-:W-:-:S04]  /*65a0*/  IMAD.MOV R5, RZ, RZ, -R4 ;  /* 0x000000ffff057224 */ /* 0x018fc800078e0a04 */
[----:B------:R-:W-:Y:S02]  /*65b0*/  IMAD R13, R6, R5, R13 ;  /* 0x00000005060d7224 */ /* 0x000fe400078e020d */
[----:B------:R-:W-:Y:S01]  /*65c0*/  IMAD.MOV.U32 R6, RZ, RZ, R16 ;  /* 0x000000ffff067224 */ /* 0x000fe200078e0010 */
[----:B------:R-:W-:Y:S06]  /*65d0*/  @!P0 BRA `(.L_x_138) ;  /* 0x0000000000308947 */ /* 0x000fec0003800000 */
[----:B------:R-:W1:Y:S02]  /*65e0*/  LDC R5, c[0x0][0x8dc] ;  /* 0x00023700ff057b82 */ /* 0x000e640000000800 */
[----:B-1----:R-:W-:-:S05]  /*65f0*/  IADD3 R5, P0, R16, R5, RZ ;  /* 0x0000000510057210 */ /* 0x002fca0007f1e0ff */
[----:B------:R-:W-:-:S04]  /*6600*/  IMAD.X R23, RZ, RZ, R17, P0 ;  /* 0x000000ffff177224 */ /* 0x000fc800000e0611 */
[----:B------:R-:W-:-:S04]  /*6610*/  IMAD.WIDE.U32 R6, R23, R14, RZ ;  /* 0x0000000e17067225 */ /* 0x000fc800078e00ff */
[----:B------:R-:W-:-:S04]  /*6620*/  IMAD.WIDE.U32 R6, P0, R5, R15, R6 ;  /* 0x0000000f05067225 */ /* 0x000fc80007800006 */
[----:B------:R-:W-:-:S04]  /*6630*/  IMAD.WIDE.U32 R4, R5, R14, RZ ;  /* 0x0000000e05047225 */ /* 0x000fc800078e00ff */
[----:B------:R-:W-:Y:S01]  /*6640*/  IMAD.MOV.U32 R4, RZ, RZ, R7 ;  /* 0x000000ffff047224 */ /* 0x000fe200078e0007 */
[----:B------:R-:W-:Y:S01]  /*6650*/  IADD3 RZ, P1, R5, R6, RZ ;  /* 0x0000000605ff7210 */ /* 0x000fe20007f3e0ff */
[----:B------:R-:W-:-:S04]  /*6660*/  IMAD.X R5, RZ, RZ, RZ, P0 ;  /* 0x000000ffff057224 */ /* 0x000fc800000e06ff */
[----:B------:R-:W-:-:S04]  /*6670*/  IMAD.WIDE.U32.X R4, R23, R15, R4, P1 ;  /* 0x0000000f17047225 */ /* 0x000fc800008e0404 */
[----:B------:R-:W-:Y:S01]  /*6680*/  IMAD.MOV.U32 R22, RZ, RZ, R5 ;  /* 0x000000ffff167224 */ /* 0x000fe200078e0005 */
[----:B------:R-:W-:-:S07]  /*6690*/  MOV R6, R4 ;  /* 0x0000000400067202 */ /* 0x000fce0000000f00 */
.L_x_138:
[----:B------:R-:W-:Y:S01]  /*66a0*/  ULDC UR4, c[0x0][0x154] ;  /* 0x0000550000047ab9 */ /* 0x000fe20000000800 */
[----:B------:R-:W1:Y:S01]  /*66b0*/  LDC R7, c[0x0][0x148] ;  /* 0x00005200ff077b82 */ /* 0x000e620000000800 */
[----:B------:R-:W-:Y:S01]  /*66c0*/  FMUL R14, R18, UR4 ;  /* 0x00000004120e7c20 */ /* 0x000fe20008400000 */
[----:B------:R-:W-:Y:S02]  /*66d0*/  ISETP.NE.AND P2, PT, R2, 0x1, PT ;  /* 0x000000010200780c */ /* 0x000fe40003f45270 */
[-CC-:B------:R-:W-:Y:S02]  /*66e0*/  SHF.R.U64 R18, R6, R21.reuse, R22.reuse ;  /* 0x0000001506127219 */ /* 0x180fe40000001216 */
[----:B------:R-:W-:Y:S01]  /*66f0*/  SHF.R.U32.HI R21, RZ, R21, R22 ;  /* 0x00000015ff157219 */ /* 0x000fe20000011616 */
[----:B------:R-:W2:Y:S01]  /*6700*/  F2I.U32.TRUNC.NTZ R14, R14 ;  /* 0x0000000e000e7305 */ /* 0x000ea2000020f000 */
[----:B------:R-:W3:Y:S01]  /*6710*/  LDC.64 R4, c[0x0][0x8c8] ;  /* 0x00023200ff047b82 */ /* 0x000ee20000000a00 */
[----:B------:R-:W-:-:S05]  /*6720*/  IADD3 R23, P0, RZ, -R18, RZ ;  /* 0x80000012ff177210 */ /* 0x000fca0007f1e0ff */
[----:B------:R-:W-:Y:S02]  /*6730*/  IMAD.X R21, RZ, RZ, ~R21, P0 ;  /* 0x000000ffff157224 */ /* 0x000fe400000e0e15 */
[----:B------:R-:W4:Y:S01]  /*6740*/  LDC R22, c[0x0][0x8c0] ;  /* 0x00023000ff167b82 */ /* 0x000f220000000800 */
[----:B--2---:R-:W-:-:S07]  /*6750*/  IMAD.MOV R15, RZ, RZ, -R14 ;  /* 0x000000ffff0f7224 */ /* 0x004fce00078e0a0e */
[----:B------:R-:W2:Y:S01]  /*6760*/  LDC R27, c[0x0][0x900] ;  /* 0x00024000ff1b7b82 */ /* 0x000ea20000000800 */
[----:B-1----:R-:W-:-:S07]  /*6770*/  @P2 IMAD R13, R7, R15, R20 ;  /* 0x0000000f070d2224 */ /* 0x002fce00078e0214 */
[----:B------:R-:W1:Y:S01]  /*6780*/  LDC.64 R14, c[0x0][0x8e8] ;  /* 0x00023a00ff0e7b82 */ /* 0x000e620000000a00 */
[----:B---3--:R-:W-:-:S04]  /*6790*/  IMAD R6, R21, R4, RZ ;  /* 0x0000000415067224 */ /* 0x008fc800078e02ff */
[C---:B------:R-:W-:Y:S02]  /*67a0*/  IMAD R7, R23.reuse, R5, R6 ;  /* 0x0000000517077224 */ /* 0x040fe400078e0206 */
[----:B------:R-:W-:Y:S01]  /*67b0*/  IMAD.WIDE.U32 R4, R23, R4, R16 ;  /* 0x0000000417047225 */ /* 0x000fe200078e0010 */
[----:B------:R-:W3:Y:S03]  /*67c0*/  LDC R6, c[0x0][0x8b0] ;  /* 0x00022c00ff067b82 */ /* 0x000ee60000000800 */
[----:B------:R-:W-:-:S05]  /*67d0*/  IMAD.IADD R5, R5, 0x1, R7 ;  /* 0x0000000105057824 */ /* 0x000fca00078e0207 */
[-CC-:B----4-:R-:W-:Y:S01]  /*67e0*/  SHF.R.U64 R26, R4, R22.reuse, R5.reuse ;  /* 0x00000016041a7219 */ /* 0x190fe20000001205 */
[----:B------:R-:W4:Y:S01]  /*67f0*/  LDC R25, c[0x0][0x8f0] ;  /* 0x00023c00ff197b82 */ /* 0x000f220000000800 */
[----:B------:R-:W-:Y:S02]  /*6800*/  SHF.R.U32.HI R5, RZ, R22, R5 ;  /* 0x00000016ff057219 */ /* 0x000fe40000011605 */
[----:B-1----:R-:W-:-:S05]  /*6810*/  ISETP.NE.U32.AND P0, PT, R14, RZ, PT ;  /* 0x000000ff0e00720c */ /* 0x002fca0003f05070 */
[----:B------:R-:W1:Y:S01]  /*6820*/  LDC R24, c[0x0][0x8e0] ;  /* 0x00023800ff187b82 */ /* 0x000e620000000800 */
[----:B------:R-:W-:Y:S02]  /*6830*/  ISETP.NE.AND.EX P0, PT, R15, RZ, PT, P0 ;  /* 0x000000ff0f00720c */ /* 0x000fe40003f05300 */
[----:B---3--:R-:W-:-:S05]  /*6840*/  SHF.R.U64 R23, R26, R6, R5 ;  /* 0x000000061a177219 */ /* 0x008fca0000001205 */
[----:B------:R-:W3:Y:S01]  /*6850*/  LDC R22, c[0x0][0x8b8] ;  /* 0x00022e00ff167b82 */ /* 0x000ee20000000800 */
[----:B------:R-:W-:-:S04]  /*6860*/  SHF.R.U32.HI R4, RZ, R6, R5 ;  /* 0x00000006ff047219 */ /* 0x000fc80000011605 */
[-CC-:B--2---:R-:W-:Y:S02]  /*6870*/  SHF.R.U64 R21, R23, R27.reuse, R4.reuse ;  /* 0x0000001b17157219 */ /* 0x184fe40000001204 */
[----:B------:R-:W-:Y:S01]  /*6880*/  SHF.R.U32.HI R27, RZ, R27, R4 ;  /* 0x0000001bff1b7219 */ /* 0x000fe20000011604 */
[----:B------:R-:W2:Y:S02]  /*6890*/  LDC R20, c[0x0][0x8a8] ;  /* 0x00022a00ff147b82 */ /* 0x000ea40000000800 */
[----:B------:R-:W-:Y:S02]  /*68a0*/  IMAD.MOV.U32 R4, RZ, RZ, R21 ;  /* 0x000000ffff047224 */ /* 0x000fe400078e0015 */
[----:B------:R-:W-:Y:S01]  /*68b0*/  IMAD.MOV.U32 R5, RZ, RZ, R27 ;  /* 0x000000ffff057224 */ /* 0x000fe200078e001b */
[----:B----4-:R-:W-:Y:S06]  /*68c0*/  @!P0 BRA `(.L_x_139) ;  /* 0x0000000000288947 */ /* 0x010fec0003800000 */
[----:B------:R-:W4:Y:S02]  /*68d0*/  LDC R4, c[0x0][0x8f4] ;  /* 0x00023d00ff047b82 */ /* 0x000f240000000800 */
[----:B----4-:R-:W-:-:S05]  /*68e0*/  IADD3 R5, P0, R21, R4, RZ ;  /* 0x0000000415057210 */ /* 0x010fca0007f1e0ff */
[----:B------:R-:W-:-:S04]  /*68f0*/  IMAD.X R27, RZ, RZ, R27, P0 ;  /* 0x000000ffff1b7224 */ /* 0x000fc800000e061b */
[----:B------:R-:W-:-:S04]  /*6900*/  IMAD.WIDE.U32 R6, R27, R14, RZ ;  /* 0x0000000e1b067225 */ /* 0x000fc800078e00ff */
[----:B------:R-:W-:-:S04]  /*6910*/  IMAD.WIDE.U32 R6, P0, R5, R15, R6 ;  /* 0x0000000f05067225 */ /* 0x000fc80007800006 */
[----:B------:R-:W-:-:S04]  /*6920*/  IMAD.WIDE.U32 R4, R5, R14, RZ ;  /* 0x0000000e05047225 */ /* 0x000fc800078e00ff */
[----:B------:R-:W-:Y:S01]  /*6930*/  IMAD.MOV.U32 R4, RZ, RZ, R7 ;  /* 0x000000ffff047224 */ /* 0x000fe200078e0007 */
[----:B------:R-:W-:Y:S01]  /*6940*/  IADD3 RZ, P1, R5, R6, RZ ;  /* 0x0000000605ff7210 */ /* 0x000fe20007f3e0ff */
[----:B------:R-:W-:-:S04]  /*6950*/  IMAD.X R5, RZ, RZ, RZ, P0 ;  /* 0x000000ffff057224 */ /* 0x000fc800000e06ff */
[----:B------:R-:W-:-:S08]  /*6960*/  IMAD.WIDE.U32.X R4, R27, R15, R4, P1 ;  /* 0x0000000f1b047225 */ /* 0x000fd000008e0404 */
.L_x_139:
[----:B------:R-:W-:Y:S02]  /*6970*/  SHF.R.U64 R25, R4, R25, R5 ;  /* 0x0000001904197219 */ /* 0x000fe40000001205 */
[----:B------:R-:W-:Y:S02]  /*6980*/  LOP3.LUT R4, R23, R12, RZ, 0xc0, !PT ;  /* 0x0000000c17047212 */ /* 0x000fe400078ec0ff */
[----:B------:R-:W-:Y:S01]  /*6990*/  LOP3.LUT R6, R26, R11, RZ, 0xc0, !PT ;  /* 0x0000000b1a067212 */ /* 0x000fe200078ec0ff */
[----:B------:R-:W-:Y:S02]  /*69a0*/  IMAD.MOV R5, RZ, RZ, -R25 ;  /* 0x000000ffff057224 */ /* 0x000fe400078e0a19 */
[----:B------:R-:W-:Y:S02]  /*69b0*/  IMAD R4, R9, R25, R4 ;  /* 0x0000001909047224 */ /* 0x000fe400078e0204 */
[----:B-1----:R-:W-:Y:S02]  /*69c0*/  IMAD R21, R5, R24, R21 ;  /* 0x0000001805157224 */ /* 0x002fe400078e0215 */
[----:B---3--:R-:W-:-:S02]  /*69d0*/  IMAD R13, R4, R22, R13 ;  /* 0x00000016040d7224 */ /* 0x008fc400078e020d */
[----:B--2---:R-:W-:Y:S02]  /*69e0*/  IMAD R6, R21, R20, R6 ;  /* 0x0000001415067224 */ /* 0x004fe400078e0206 */
[----:B------:R-:W-:-:S03]  /*69f0*/  IMAD.MOV.U32 R4, RZ, RZ, 0x1 ;  /* 0x00000001ff047424 */ /* 0x000fc600078e00ff */
[----:B------:R-:W-:Y:S02]  /*6a00*/  SEL R20, R6, R13, !P2 ;  /* 0x0000000d06147207 */ /* 0x000fe40005000000 */
[----:B------:R-:W-:Y:S01]  /*6a10*/  SEL R21, R13, R6, !P2 ;  /* 0x000000060d157207 */ /* 0x000fe20005000000 */
[----:B------:R-:W-:-:S07]  /*6a20*/  IMAD.MOV.U32 R13, RZ, RZ, R18 ;  /* 0x000000ffff0d7224 */ /* 0x000fce00078e0012 */
.L_x_137:
[----:B------:R-:W-:-:S13]  /*6a30*/  LOP3.LUT P0, RZ, R4, 0xff, RZ, 0xc0, !PT ;  /* 0x000000ff04ff7812 */ /* 0x000fda000780c0ff */
[----:B------:R-:W-:Y:S05]  /*6a40*/  @P0 BRA `(.L_x_140) ;  /* 0xfffffff0005c0947 */ /* 0x000fea000383ffff */
.L_x_108:
[----:B------:R-:W-:-:S13]  /*6a50*/  ELECT P0, URZ, PT ;  /* 0x00000000003f782f */ /* 0x000fda0003800000 */
[----:B------:R-:W-:Y:S05]  /*6a60*/  @!P0 BRA `(.L_x_14) ;  /* 0x0000001000508947 */ /* 0x000fea0003800000 */
[----:B------:R-:W-:-:S04]  /*6a70*/  LOP3.LUT R19, R19, 0x2, RZ, 0xfc, !PT ;  /* 0x0000000213137812 */ /* 0x000fc800078efcff */
[----:B------:R-:W-:-:S13]  /*6a80*/  ISETP.NE.AND P1, PT, R19, 0x3, PT ;  /* 0x000000031300780c */ /* 0x000fda0003f25270 */
[----:B------:R-:W-:Y:S05]  /*6a90*/  @!P1 BRA `(.L_x_141) ;  /* 0x0000000000049947 */ /* 0x000fea0003800000 */
[----:B------:R-:W-:Y:S01]  /*6aa0*/  BPT.TRAP 0x1 ;  /* 0x000000040000795c */ /* 0x000fe20000300000 */
.L_x_141:
[----:B-1---5:R-:W-:Y:S01]  /*6ab0*/  IMAD.U32 R3, RZ, RZ, UR36 ;  /* 0x00000024ff037e24 */ /* 0x022fe2000f8e00ff */
[----:B------:R-:W-:Y:S02]  /*6ac0*/  MOV R2, 0x400 ;  /* 0x0000040000027802 */ /* 0x000fe40000000f00 */
[----:B------:R-:W-:Y:S02]  /*6ad0*/  SHF.L.U32 R0, R8, 0x1f, RZ ;  /* 0x0000001f08007819 */ /* 0x000fe400000006ff */
[----:B------:R-:W-:-:S04]  /*6ae0*/  LEA R3, R3, R2, 0x18 ;  /* 0x0000000203037211 */ /* 0x000fc800078ec0ff */
[----:B------:R-:W1:Y:S02]  /*6af0*/  SYNCS.PHASECHK.TRANS64.TRYWAIT P0, [R3+URZ+0x60], R0 ;  /* 0x00006000030075a7 */ /* 0x000e64000800017f */
[----:B-1----:R-:W-:Y:S05]  /*6b00*/  @!P0 BRA `(.L_x_142) ;  /* 0x0000001400288947 */ /* 0x002fea0003800000 */
.L_x_175:
[----:B------:R-:W-:Y:S05]  /*6b10*/  @!P1 BRA `(.L_x_143) ;  /* 0x0000000000049947 */ /* 0x000fea0003800000 */
[----:B------:R-:W-:Y:S01]  /*6b20*/  BPT.TRAP 0x1 ;  /* 0x000000040000795c */ /* 0x000fe20000300000 */
.L_x_143:
[----:B------:R-:W1:Y:S02]  /*6b30*/  SYNCS.PHASECHK.TRANS64.TRYWAIT P0, [R3+URZ+0x68], R0 ;  /* 0x00006800030075a7 */ /* 0x000e64000800017f */
[----:B-1----:R-:W-:Y:S05]  /*6b40*/  @!P0 BRA `(.L_x_144) ;  /* 0x00000014002c8947 */ /* 0x002fea0003800000 */
.L_x_176:
[----:B------:R-:W-:Y:S05]  /*6b50*/  @!P1 BRA `(.L_x_145) ;  /* 0x0000000000049947 */ /* 0x000fea0003800000 */
[----:B------:R-:W-:Y:S01]  /*6b60*/  BPT.TRAP 0x1 ;  /* 0x000000040000795c */ /* 0x000fe20000300000 */
.L_x_145:
[----:B------:R-:W1:Y:S02]  /*6b70*/  SYNCS.PHASECHK.TRANS64.TRYWAIT P0, [R3+URZ+0x70], R0 ;  /* 0x00007000030075a7 */ /* 0x000e64000800017f */
[----:B-1----:R-:W-:Y:S05]  /*6b80*/  @!P0 BRA `(.L_x_146) ;  /* 0x0000001400308947 */ /* 0x002fea0003800000 */
.L_x_177:
[----:B------:R-:W-:Y:S05]  /*6b90*/  @!P1 BRA `(.L_x_147) ;  /* 0x0000000000049947 */ /* 0x000fea0003800000 */
[----:B------:R-:W-:Y:S01]  /*6ba0*/  BPT.TRAP 0x1 ;  /* 0x000000040000795c */ /* 0x000fe20000300000 */
.L_x_147:
[----:B------:R-:W-:-:S07]  /*6bb0*/  SHF.L.U32 R8, R8, 0x1f, RZ ;  /* 0x0000001f08087819 */ /* 0x000fce00000006ff */
.L_x_148:
[----:B------:R1:W1:Y:S02]  /*6bc0*/  SYNCS.PHASECHK.TRANS64.TRYWAIT P0, [R3+URZ+0x78], R8 ;  /* 0x00007808030075a7 */ /* 0x000264000800017f */
[----:B-1----:R-:W-:Y:S05]  /*6bd0*/  @!P0 NANOSLEEP.SYNCS 0x989680 ;  /* 0x009896800000895d */ /* 0x002fea0003900000 */
[----:B------:R-:W1:Y:S02]  /*6be0*/  @!P0 SYNCS.PHASECHK.TRANS64 P0, [R3+URZ+0x78], R8 ;  /* 0x00007808030085a7 */ /* 0x000e64000800007f */
[----:B-1----:R-:W-:Y:S05]  /*6bf0*/  @P0 BRA `(.L_x_14) ;  /* 0x0000000c00ec0947 */ /* 0x002fea0003800000 */
[----:B------:R-:W-:Y:S05]  /*6c00*/  BRA `(.L_x_148) ;  /* 0xfffffffc00ec7947 */ /* 0x000fea000383ffff */
.L_x_103:
[----:B------:R-:W-:Y:S01]  /*6c10*/  LOP3.LUT P0, RZ, R8, 0xff, RZ, 0xc0, !PT ;  /* 0x000000ff08ff7812 */ /* 0x000fe2000780c0ff */
[----:B------:R-:W-:Y:S01]  /*6c20*/  IMAD.MOV.U32 R9, RZ, RZ, RZ ;  /* 0x000000ffff097224 */ /* 0x000fe200078e00ff */
[----:B------:R-:W-:-:S11]  /*6c30*/  MOV R10, 0x1 ;  /* 0x00000001000a7802 */ /* 0x000fd60000000f00 */
[----:B------:R-:W-:Y:S05]  /*6c40*/  @!P0 BRA `(.L_x_149) ;  /* 0x0000000c00248947 */ /* 0x000fea0003800000 */
[----:B------:R-:W2:Y:S01]  /*6c50*/  LDC R0, c[0x0][0x28c] ;  /* 0x0000a300ff007b82 */ /* 0x000ea20000000800 */
[----:B------:R-:W-:Y:S01]  /*6c60*/  ULDC UR7, c[0x0][0x900] ;  /* 0x0002400000077ab9 */ /* 0x000fe20000000800 */
[----:B------:R-:W-:Y:S01]  /*6c70*/  UMOV UR8, 0xffffffff ;  /* 0xffffffff00087882 */ /* 0x000fe20000000000 */
[----:B------:R-:W-:Y:S01]  /*6c80*/  BSSY B0, `(.L_x_149) ;  /* 0x00000c5000007945 */ /* 0x000fe20003800000 */
[----:B-1----:R-:W-:Y:S01]  /*6c90*/  USHF.L.U32 UR4, UR36, 0x5, URZ ;  /* 0x0000000524047899 */ /* 0x002fe2000800063f */
[----:B------:R-:W-:Y:S01]  /*6ca0*/  LOP3.LUT R11, R22, 0x2, RZ, 0xfc, !PT ;  /* 0x00000002160b7812 */ /* 0x000fe200078efcff */
[----:B------:R-:W-:Y:S01]  /*6cb0*/  USHF.L.U32 UR5, UR36, 0xb, URZ ;  /* 0x0000000b24057899 */ /* 0x000fe2000800063f */
[----:B------:R-:W-:Y:S01]  /*6cc0*/  IMAD.MOV.U32 R10, RZ, RZ, 0x1 ;  /* 0x00000001ff0a7424 */ /* 0x000fe200078e00ff */
[----:B------:R-:W-:Y:S01]  /*6cd0*/  USHF.L.U32 UR8, UR8, UR7, URZ ;  /* 0x0000000708087299 */ /* 0x000fe2000800063f */
[----:B------:R-:W-:Y:S01]  /*6ce0*/  IMAD.MOV.U32 R9, RZ, RZ, RZ ;  /* 0x000000ffff097224 */ /* 0x000fe200078e00ff */
[----:B------:R-:W-:Y:S01]  /*6cf0*/  ULDC UR6, c[0x0][0x8a8] ;  /* 0x00022a0000067ab9 */ /* 0x000fe20000000800 */
[----:B------:R-:W-:Y:S01]  /*6d00*/  UMOV UR9, 0x1 ;  /* 0x0000000100097882 */ /* 0x000fe20000000000 */
[----:B------:R-:W-:-:S02]  /*6d10*/  ULOP3.LUT UR4, UR4, 0x20, URZ, 0xc0, !UPT ;  /* 0x0000002004047892 */ /* 0x000fc4000f8ec03f */
[----:B------:R-:W-:Y:S02]  /*6d20*/  ULOP3.LUT UR5, UR5, 0x800, URZ, 0xc0, !UPT ;  /* 0x0000080005057892 */ /* 0x000fe4000f8ec03f */
[----:B------:R-:W-:Y:S02]  /*6d30*/  UIADD3 UR17, UR6, -0x1, URZ ;  /* 0xffffffff06117890 */ /* 0x000fe4000fffe03f */
[----:B------:R-:W-:Y:S02]  /*6d40*/  USHF.L.U32 UR19, UR9, UR7, URZ ;  /* 0x0000000709137299 */ /* 0x000fe4000800063f */
[----:B------:R-:W-:Y:S01]  /*6d50*/  ULOP3.LUT UR18, URZ, UR8, URZ, 0x33, !UPT ;  /* 0x000000083f127292 */ /* 0x000fe2000f8e333f */
[----:B------:R-:W-:Y:S01]  /*6d60*/  ULDC.64 UR22, c[0x0][0x198] ;  /* 0x0000660000167ab9 */ /* 0x000fe20000000a00 */
[----:B--2---:R-:W-:-:S05]  /*6d70*/  VIADD R0, R0, 0x3f ;  /* 0x0000003f00007836 */ /* 0x004fca0000000000 */
[----:B------:R-:W-:-:S04]  /*6d80*/  SHF.R.S32.HI R3, RZ, 0x1f, R0 ;  /* 0x0000001fff037819 */ /* 0x000fc80000011400 */
[----:B------:R-:W-:Y:S01]  /*6d90*/  LEA.HI R3, R3, R0, RZ, 0x6 ;  /* 0x0000000003037211 */ /* 0x000fe200078f30ff */
[----:B------:R-:W-:-:S03]  /*6da0*/  IMAD.MOV.U32 R0, RZ, RZ, 0x1 ;  /* 0x00000001ff007424 */ /* 0x000fc600078e00ff */
[--C-:B------:R-:W-:Y:S02]  /*6db0*/  SHF.R.S32.HI R8, RZ, 0x6, R3.reuse ;  /* 0x00000006ff087819 */ /* 0x100fe40000011403 */
[----:B------:R-:W-:-:S03]  /*6dc0*/  PRMT R3, R0, 0x7610, R3 ;  /* 0x0000761000037816 */ /* 0x000fc60000000003 */
[----:B------:R-:W-:-:S07]  /*6dd0*/  VIADD R0, R8, 0x1 ;  /* 0x0000000108007836 */ /* 0x000fce0000000000 */
.L_x_160:
[----:B------:R-:W-:-:S03]  /*6de0*/  UMOV UR6, 0xffffffff ;  /* 0xffffffff00067882 */ /* 0x000fc60000000000 */
[----:B------:R-:W-:Y:S05]  /*6df0*/  BRA.DIV UR6, `(.L_x_150) ;  /* 0x0000001206a87947 */ /* 0x000fea000b800000 */
[----:B------:R-:W-:-:S13]  /*6e00*/  ELECT P6, URZ, PT ;  /* 0x00000000003f782f */ /* 0x000fda00038c0000 */
.L_x_180:
[----:B------:R-:W1:Y:S01]  /*6e10*/  LDC R4, c[0x0][0x28c] ;  /* 0x0000a300ff047b82 */ /* 0x000e620000000800 */
[----:B------:R-:W-:Y:S01]  /*6e20*/  BSSY B1, `(.L_x_151) ;  /* 0x0000038000017945 */ /* 0x000fe20003800000 */
[----:B-1----:R-:W-:-:S13]  /*6e30*/  ISETP.LT.OR P6, PT, R4, 0x1, !P6 ;  /* 0x000000010400780c */ /* 0x002fda00077c1670 */
[----:B------:R-:W-:Y:S05]  /*6e40*/  @P6 BRA `(.L_x_152) ;  /* 0x0000000000d46947 */ /* 0x000fea0003800000 */
[----:B------:R-:W-:Y:S01]  /*6e50*/  LEA R20, R20, UR4, 0x6 ;  /* 0x0000000414147c11 */ /* 0x000fe2000f8e30ff */
[----:B------:R-:W-:Y:S02]  /*6e60*/  IMAD.SHL.U32 R21, R21, 0x100, RZ ;  /* 0x0000010015157824 */ /* 0x000fe400078e00ff */
[----:B------:R-:W-:Y:S02]  /*6e70*/  IMAD.MOV.U32 R19, RZ, RZ, RZ ;  /* 0x000000ffff137224 */ /* 0x000fe400078e00ff */
[----:B------:R-:W-:Y:S02]  /*6e80*/  IMAD.MOV.U32 R4, RZ, RZ, R0 ;  /* 0x000000ffff047224 */ /* 0x000fe400078e0000 */
[----:B------:R-:W-:Y:S02]  /*6e90*/  IMAD.MOV.U32 R5, RZ, RZ, R10 ;  /* 0x000000ffff057224 */ /* 0x000fe400078e000a */
[----:B------:R-:W-:-:S07]  /*6ea0*/  IMAD.MOV.U32 R6, RZ, RZ, R9 ;  /* 0x000000ffff067224 */ /* 0x000fce00078e0009 */
.L_x_155:
[----:B------:R-:W1:Y:S01]  /*6eb0*/  S2R R12, SR_CgaCtaId ;  /* 0x00000000000c7919 */ /* 0x000e620000008800 */
[----:B------:R-:W-:Y:S02]  /*6ec0*/  MOV R7, 0x400 ;  /* 0x0000040000077802 */ /* 0x000fe40000000f00 */
[----:B------:R-:W-:Y:S02]  /*6ed0*/  LOP3.LUT P1, RZ, R18, 0x7f, RZ, 0xc0, !PT ;  /* 0x0000007f12ff7812 */ /* 0x000fe4000782c0ff */
[----:B-1----:R-:W-:Y:S02]  /*6ee0*/  LEA R15, R12, R7, 0x18 ;  /* 0x000000070c0f7211 */ /* 0x002fe400078ec0ff */
[----:B------:R-:W-:-:S09]  /*6ef0*/  SHF.L.U32 R7, R5, 0x1f, RZ ;  /* 0x0000001f05077819 */ /* 0x000fd200000006ff */
[----:B------:R-:W1:Y:S01]  /*6f00*/  @!P1 LDC R12, c[0x0][0x500] ;  /* 0x00014000ff0c9b82 */ /* 0x000e620000000800 */
[----:B------:R-:W-:-:S04]  /*6f10*/  IMAD R14, R6, 0x8, R15 ;  /* 0x00000008060e7824 */ /* 0x000fc800078e020f */
[----:B------:R-:W2:Y:S02]  /*6f20*/  SYNCS.PHASECHK.TRANS64.TRYWAIT P0, [R14+URZ+0x20], R7 ;  /* 0x000020070e0075a7 */ /* 0x000ea4000800017f */
[----:B--2---:R-:W-:Y:S05]  /*6f30*/  @!P0 BRA `(.L_x_153) ;  /* 0x0000001000788947 */ /* 0x004fea0003800000 */
.L_x_181:
[----:B--2---:R-:W-:Y:S01]  /*6f40*/  PRMT R7, R11, 0x9910, RZ ;  /* 0x000099100b077816 */ /* 0x004fe200000000ff */
[----:B-1----:R1:W-:Y:S03]  /*6f50*/  @!P1 SYNCS.ARRIVE.TRANS64 RZ, [R14+URZ], R12 ;  /* 0x0000000c0eff99a7 */ /* 0x0023e6000800003f */
[----:B------:R-:W-:-:S13]  /*6f60*/  ISETP.NE.AND P0, PT, R7, 0x2, PT ;  /* 0x000000020700780c */ /* 0x000fda0003f05270 */
[----:B-1----:R-:W-:Y:S05]  /*6f70*/  @P0 BRA `(.L_x_154) ;  /* 0x0000000000040947 */ /* 0x002fea0003800000 */
[----:B------:R-:W-:Y:S01]  /*6f80*/  BPT.TRAP 0x1 ;  /* 0x000000040000795c */ /* 0x000fe20000300000 */
.L_x_154:
[C---:B------:R-:W-:Y:S01]  /*6f90*/  IMAD R12, R6.reuse, 0x8000, R15 ;  /* 0x00008000060c7824 */ /* 0x040fe200078e020f */
[----:B------:R-:W-:Y:S01]  /*6fa0*/  LEA R7, R6, UR5, 0xc ;  /* 0x0000000506077c11 */ /* 0x000fe2000f8e60ff */
[----:B------:R-:W-:Y:S01]  /*6fb0*/  VIADD R4, R4, 0xffffffff ;  /* 0xffffffff04047836 */ /* 0x000fe20000000000 */
[----:B------:R-:W-:Y:S01]  /*6fc0*/  R2UR UR9, R14 ;  /* 0x000000000e0972ca */ /* 0x000fe200000e0000 */
[----:B------:R-:W-:Y:S01]  /*6fd0*/  UIADD3 UR6, UP0, UR22, 0xf0, URZ ;  /* 0x000000f016067890 */ /* 0x000fe2000ff1e03f */
[----:B------:R-:W-:Y:S01]  /*6fe0*/  LEA R7, R7, R15, 0x1 ;  /* 0x0000000f07077211 */ /* 0x000fe200078e08ff */
[----:B------:R-:W-:Y:S01]  /*6ff0*/  UIADD3 UR24, UP1, UR22, 0x1f0, URZ ;  /* 0x000001f016187890 */ /* 0x000fe2000ff3e03f */
[----:B------:R-:W-:Y:S01]  /*7000*/  R2UR UR7, R12 ;  /* 0x000000000c0772ca */ /* 0x000fe200000e0000 */
[----:B------:R-:W-:Y:S01]  /*7010*/  VIADD R6, R6, 0x1 ;  /* 0x0000000106067836 */ /* 0x000fe20000000000 */
[----:B------:R-:W-:Y:S01]  /*7020*/  R2UR UR8, R7 ;  /* 0x00000000070872ca */ /* 0x000fe200000e0000 */
[----:B------:R-:W-:Y:S01]  /*7030*/  UIADD3.X UR25, URZ, UR23, URZ, UP1, !UPT ;  /* 0x000000173f197290 */ /* 0x000fe20008ffe43f */
[----:B------:R-:W-:Y:S01]  /*7040*/  R2UR UR11, R21 ;  /* 0x00000000150b72ca */ /* 0x000fe200000e0000 */
[----:B------:R-:W-:Y:S01]  /*7050*/  UMOV UR14, 0x0 ;  /* 0x00000000000e7882 */ /* 0x000fe20000000000 */
[----:B------:R-:W-:Y:S01]  /*7060*/  R2UR UR10, R19 ;  /* 0x00000000130a72ca */ /* 0x000fe200000e0000 */
[----:B------:R-:W-:Y:S01]  /*7070*/  UMOV UR15, 0x10000000 ;  /* 0x10000000000f7882 */ /* 0x000fe20000000000 */
[----:B------:R-:W-:Y:S01]  /*7080*/  R2UR UR12, R13 ;  /* 0x000000000d0c72ca */ /* 0x000fe200000e0000 */
[----:B------:R-:W-:Y:S01]  /*7090*/  UMOV UR21, 0x30000 ;  /* 0x0003000000157882 */ /* 0x000fe20000000000 */
[----:B------:R-:W-:Y:S01]  /*70a0*/  R2UR UR20, R20 ;  /* 0x00000000141472ca */ /* 0x000fe200000e0000 */
[----:B------:R-:W-:Y:S01]  /*70b0*/  VIADD R19, R19, 0x40 ;  /* 0x0000004013137836 */ /* 0x000fe20000000000 */
[----:B------:R-:W-:Y:S01]  /*70c0*/  ISETP.GT.AND P1, PT, R4, 0x1, PT ;  /* 0x000000010400780c */ /* 0x000fe20003f24270 */
[----:B------:R-:W-:Y:S01]  /*70d0*/  UIADD3 UR13, UR7, 0x8400, URZ ;  /* 0x00008400070d7890 */ /* 0x000fe2000fffe03f */
[----:B------:R-:W-:Y:S01]  /*70e0*/  ISETP.NE.AND P0, PT, R6, 0x4, PT ;  /* 0x000000040600780c */ /* 0x000fe20003f05270 */
[----:B------:R-:W-:-:S02]  /*70f0*/  UIADD3.X UR7, URZ, UR23, URZ, UP0, !UPT ;  /* 0x000000173f077290 */ /* 0x000fc400087fe43f */
[----:B------:R-:W-:Y:S01]  /*7100*/  UIADD3 UR16, UR8, 0x28400, URZ ;  /* 0x0002840008107890 */ /* 0x000fe2000fffe03f */
[----:B------:R-:W-:Y:S02]  /*7110*/  SEL R12, RZ, 0x1, P0 ;  /* 0x00000001ff0c7807 */ /* 0x000fe40000000000 */
[----:B------:R-:W-:Y:S01]  /*7120*/  UMOV UR8, UR13 ;  /* 0x0000000d00087c82 */ /* 0x000fe20008000000 */
[----:B------:R-:W-:Y:S02]  /*7130*/  SEL R6, R6, RZ, P0 ;  /* 0x000000ff06067207 */ /* 0x000fe40000000000 */
[----:B------:R-:W-:Y:S01]  /*7140*/  LOP3.LUT R5, R5, R12, RZ, 0x3c, !PT ;  /* 0x0000000c05057212 */ /* 0x000fe200078e3cff */
[----:B------:R1:W-:Y:S02]  /*7150*/  UTMALDG.3D [UR8], [UR6], desc[UR14] ;  /* 0x00000e08060075b4 */ /* 0x0003e40008011000 */
[----:B-1----:R-:W-:Y:S01]  /*7160*/  UMOV UR8, UR16 ;  /* 0x0000001000087c82 */ /* 0x002fe20008000000 */
[----:B------:R-:W-:-:S02]  /*7170*/  UMOV UR11, UR20 ;  /* 0x00000014000b7c82 */ /* 0x000fc40008000000 */
[----:B------:R1:W-:Y:S02]  /*7180*/  UTMALDG.3D.MULTICAST [UR8], [UR24], UR21, desc[UR14] ;  /* 0x00000e08180073b4 */ /* 0x0003e40008011815 */
[----:B-1----:R-:W-:Y:S05]  /*7190*/  @P1 BRA `(.L_x_155) ;  /* 0xfffffffc00441947 */ /* 0x002fea000383ffff */
.L_x_152:
[----:B------:R-:W-:Y:S05]  /*71a0*/  BSYNC B1 ;  /* 0x0000000000017941 */ /* 0x000fea0003800000 */
.L_x_151:
[----:B------:R-:W-:Y:S01]  /*71b0*/  LOP3.LUT P1, RZ, R3, 0xff, RZ, 0xc0, !PT ;  /* 0x000000ff03ff7812 */ /* 0x000fe2000782c0ff */
[----:B------:R-:W-:Y:S01]  /*71c0*/  IMAD.IADD R9, R8, 0x1, R9 ;  /* 0x0000000108097824 */ /* 0x000fe200078e0209 */
[----:B------:R-:W-:Y:S01]  /*71d0*/  IADD3 R16, P2, R16, UR38, RZ ;  /* 0x0000002610107c10 */ /* 0x000fe2000ff5e0ff */
[----:B------:R-:W-:Y:S01]  /*71e0*/  ULDC.64 UR6, c[0x0][0x8f8] ;  /* 0x00023e0000067ab9 */ /* 0x000fe20000000a00 */
[----:B------:R-:W-:Y:S01]  /*71f0*/  BSSY B1, `(.L_x_156) ;  /* 0x000006b000017945 */ /* 0x000fe20003800000 */
[----:B------:R-:W-:Y:S01]  /*7200*/  IMAD.MOV.U32 R21, RZ, RZ, -0x1 ;  /* 0xffffffffff157424 */ /* 0x000fe200078e00ff */
[----:B------:R-:W-:Y:S01]  /*7210*/  SHF.R.U32.HI R3, RZ, 0x2, R9 ;  /* 0x00000002ff037819 */ /* 0x000fe20000011609 */
[----:B------:R-:W-:Y:S01]  /*7220*/  IMAD.MOV.U32 R20, RZ, RZ, -0x1 ;  /* 0xffffffffff147424 */ /* 0x000fe200078e00ff */
[----:B------:R-:W-:Y:S01]  /*7230*/  ISETP.GT.U32.AND P0, PT, R9, 0x3, PT ;  /* 0x000000030900780c */ /* 0x000fe20003f04070 */
[----:B------:R-:W-:Y:S01]  /*7240*/  IMAD.MOV.U32 R13, RZ, RZ, -0x1 ;  /* 0xffffffffff0d7424 */ /* 0x000fe200078e00ff */
[----:B------:R-:W-:-:S02]  /*7250*/  LOP3.LUT R3, R3, 0x1, RZ, 0xc0, !PT ;  /* 0x0000000103037812 */ /* 0x000fc400078ec0ff */
[----:B------:R-:W-:Y:S01]  /*7260*/  ISETP.LT.U32.AND P0, PT, R8, 0x4, P0 ;  /* 0x000000040800780c */ /* 0x000fe20000701070 */
[----:B------:R-:W1:Y:S01]  /*7270*/  @P1 S2R R5, SR_CgaCtaId ;  /* 0x0000000000051919 */ /* 0x000e620000008800 */
[----:B------:R-:W-:Y:S02]  /*7280*/  @P1 MOV R4, 0x400 ;  /* 0x0000040000041802 */ /* 0x000fe40000000f00 */
[----:B------:R-:W-:Y:S02]  /*7290*/  IADD3.X R17, R17, UR37, RZ, P2, !PT ;  /* 0x0000002511117c10 */ /* 0x000fe400097fe4ff */
[----:B------:R-:W-:Y:S02]  /*72a0*/  ISETP.GE.U32.AND P2, PT, R16, UR6, PT ;  /* 0x0000000610007c0c */ /* 0x000fe4000bf46070 */
[----:B------:R-:W-:Y:S02]  /*72b0*/  LOP3.LUT R9, R9, 0x3, RZ, 0xc0, !PT ;  /* 0x0000000309097812 */ /* 0x000fe400078ec0ff */
[----:B-1----:R-:W-:-:S04]  /*72c0*/  @P1 LEA R4, R5, R4, 0x18 ;  /* 0x0000000405041211 */ /* 0x002fc800078ec0ff */
[----:B------:R1:W-:Y:S01]  /*72d0*/  @P1 SYNCS.ARRIVE.TRANS64.A1T0 RZ, [R4+URZ+0x88], RZ ;  /* 0x000088ff04ff19a7 */ /* 0x0003e2000810003f */
[----:B------:R-:W-:Y:S02]  /*72e0*/  ISETP.NE.U32.AND P1, PT, R3, 0x1, PT ;  /* 0x000000010300780c */ /* 0x000fe40003f25070 */
[----:B------:R-:W-:Y:S02]  /*72f0*/  SEL R3, RZ, 0x1, !P0 ;  /* 0x00000001ff037807 */ /* 0x000fe40004000000 */
[----:B------:R-:W-:Y:S02]  /*7300*/  ISETP.GE.U32.AND.EX P0, PT, R17, UR7, PT, P2 ;  /* 0x0000000711007c0c */ /* 0x000fe4000bf06120 */
[----:B------:R-:W-:-:S04]  /*7310*/  ISETP.GT.U32.AND P1, PT, R8, 0x3, !P1 ;  /* 0x000000030800780c */ /* 0x000fc80004f24070 */
[----:B-1----:R-:W-:-:S04]  /*7320*/  SEL R4, RZ, 0x1, !P1 ;  /* 0x00000001ff047807 */ /* 0x002fc80004800000 */
[--C-:B------:R-:W-:Y:S02]  /*7330*/  LOP3.LUT R10, R4, R10, R3.reuse, 0x96, !PT ;  /* 0x0000000a040a7212 */ /* 0x100fe400078e9603 */
[----:B------:R-:W-:Y:S02]  /*7340*/  PRMT R4, RZ, 0x7610, R4 ;  /* 0x00007610ff047816 */ /* 0x000fe40000000004 */
[----:B------:R-:W-:Y:S01]  /*7350*/  PRMT R3, RZ, 0x7610, R3 ;  /* 0x00007610ff037816 */ /* 0x000fe20000000003 */
[----:B------:R-:W-:Y:S06]  /*7360*/  @P0 BRA `(.L_x_157) ;  /* 0x00000004004c0947 */ /* 0x000fec0003800000 */
[----:B------:R-:W1:Y:S01]  /*7370*/  S2R R14, SR_CTAID.X ;  /* 0x00000000000e7919 */ /* 0x000e620000002500 */
[----:B------:R-:W-:Y:S01]  /*7380*/  ULDC.64 UR6, c[0x0][0x8d0] ;  /* 0x0002340000067ab9 */ /* 0x000fe20000000a00 */
[----:B------:R-:W2:Y:S01]  /*7390*/  LDC R15, c[0x0][0x144] ;  /* 0x00005100ff0f7b82 */ /* 0x000ea20000000800 */
[----:B------:R-:W-:Y:S01]  /*73a0*/  ISETP.NE.U32.AND P0, PT, RZ, UR6, PT ;  /* 0x00000006ff007c0c */ /* 0x000fe2000bf05070 */
[----:B------:R-:W3:Y:S01]  /*73b0*/  S2R R12, SR_CTAID.Y ;  /* 0x00000000000c7919 */ /* 0x000ee20000002600 */
[----:B------:R-:W-:Y:S01]  /*73c0*/  ULDC UR8, c[0x0][0x150] ;  /* 0x0000540000087ab9 */ /* 0x000fe20000000800 */
[----:B------:R-:W-:Y:S01]  /*73d0*/  ULDC UR9, c[0x0][0x8d8] ;  /* 0x0002360000097ab9 */ /* 0x000fe20000000800 */
[----:B------:R-:W-:Y:S01]  /*73e0*/  ISETP.NE.AND.EX P0, PT, RZ, UR7, PT, P0 ;  /* 0x00000007ff007c0c */ /* 0x000fe2000bf05300 */
[----:B------:R-:W-:Y:S01]  /*73f0*/  IMAD.MOV.U32 R4, RZ, RZ, R16 ;  /* 0x000000ffff047224 */ /* 0x000fe200078e0010 */
[----:B-1----:R-:W-:-:S05]  /*7400*/  I2FP.F32.U32 R5, R14 ;  /* 0x0000000e00057245 */ /* 0x002fca0000201000 */
[----:B------:R-:W-:Y:S01]  /*7410*/  FMUL R19, R5, UR8 ;  /* 0x0000000805137c20 */ /* 0x000fe20008400000 */
[----:B------:R-:W-:-:S05]  /*7420*/  IMAD.MOV.U32 R5, RZ, RZ, R17 ;  /* 0x000000ffff057224 */ /* 0x000fca00078e0011 */
[----:B---3--:R-:W-:Y:S05]  /*7430*/  @!P0 BRA `(.L_x_158) ;  /* 0x0000000000288947 */ /* 0x008fea0003800000 */
[----:B------:R-:W-:Y:S02]  /*7440*/  ULDC UR8, c[0x0][0x8dc] ;  /* 0x0002370000087ab9 */ /* 0x000fe40000000800 */
[----:B------:R-:W-:-:S05]  /*7450*/  IADD3 R5, P0, R16, UR8, RZ ;  /* 0x0000000810057c10 */ /* 0x000fca000ff1e0ff */
[----:B------:R-:W-:-:S04]  /*7460*/  IMAD.X R13, RZ, RZ, R17, P0 ;  /* 0x000000ffff0d7224 */ /* 0x000fc800000e0611 */
[----:B------:R-:W-:-:S04]  /*7470*/  IMAD.WIDE.U32 R6, R13, UR6, RZ ;  /* 0x000000060d067c25 */ /* 0x000fc8000f8e00ff */
[----:B------:R-:W-:-:S04]  /*7480*/  IMAD.WIDE.U32 R6, P0, R5, UR7, R6 ;  /* 0x0000000705067c25 */ /* 0x000fc8000f800006 */
[----:B------:R-:W-:-:S04]  /*7490*/  IMAD.WIDE.U32 R4, R5, UR6, RZ ;  /* 0x0000000605047c25 */ /* 0x000fc8000f8e00ff */
[----:B------:R-:W-:Y:S01]  /*74a0*/  IMAD.MOV.U32 R4, RZ, RZ, R7 ;  /* 0x000000ffff047224 */ /* 0x000fe200078e0007 */
[----:B------:R-:W-:Y:S01]  /*74b0*/  IADD3 RZ, P1, R5, R6, RZ ;  /* 0x0000000605ff7210 */ /* 0x000fe20007f3e0ff */
[----:B------:R-:W-:-:S04]  /*74c0*/  IMAD.X R5, RZ, RZ, RZ, P0 ;  /* 0x000000ffff057224 */ /* 0x000fc800000e06ff */
[----:B------:R-:W-:-:S08]  /*74d0*/  IMAD.WIDE.U32.X R4, R13, UR7, R4, P1 ;  /* 0x000000070d047c25 */ /* 0x000fd000088e0404 */
.L_x_158:
[--C-:B------:R-:W-:Y:S01]  /*74e0*/  SHF.R.U64 R13, R4, UR9, R5.reuse ;  /* 0x00000009040d7c19 */ /* 0x100fe20008001205 */
[----:B------:R-:W1:Y:S01]  /*74f0*/  F2I.U32.TRUNC.NTZ R19, R19 ;  /* 0x0000001300137305 */ /* 0x000e62000020f000 */
[----:B------:R-:W-:Y:S01]  /*7500*/  SHF.R.U32.HI R4, RZ, UR9, R5 ;  /* 0x00000009ff047c19 */ /* 0x000fe20008011605 */
[----:B------:R-:W-:Y:S01]  /*7510*/  ULDC.64 UR6, c[0x0][0x8c8] ;  /* 0x0002320000067ab9 */ /* 0x000fe20000000a00 */
[----:B------:R-:W-:Y:S01]  /*7520*/  IADD3 R7, P0, RZ, -R13, RZ ;  /* 0x8000000dff077210 */ /* 0x000fe20007f1e0ff */
[----:B------:R-:W-:Y:S01]  /*7530*/  ULDC.64 UR8, c[0x0][0x8e8] ;  /* 0x00023a0000087ab9 */ /* 0x000fe20000000a00 */
[----:B------:R-:W3:Y:S03]  /*7540*/  LDC R21, c[0x0][0x148] ;  /* 0x00005200ff157b82 */ /* 0x000ee60000000800 */
[----:B------:R-:W-:Y:S01]  /*7550*/  IMAD.X R4, RZ, RZ, ~R4, P0 ;  /* 0x000000ffff047224 */ /* 0x000fe200000e0e04 */
[----:B------:R-:W-:-:S03]  /*7560*/  ISETP.NE.U32.AND P0, PT, RZ, UR8, PT ;  /* 0x00000008ff007c0c */ /* 0x000fc6000bf05070 */
[----:B------:R-:W-:Y:S01]  /*7570*/  IMAD R6, R4, UR6, RZ ;  /* 0x0000000604067c24 */ /* 0x000fe2000f8e02ff */
[----:B------:R-:W-:Y:S01]  /*7580*/  ISETP.NE.AND.EX P0, PT, RZ, UR9, PT, P0 ;  /* 0x00000009ff007c0c */ /* 0x000fe2000bf05300 */
[----:B------:R-:W-:Y:S01]  /*7590*/  IMAD.WIDE.U32 R4, R7, UR6, R16 ;  /* 0x0000000607047c25 */ /* 0x000fe2000f8e0010 */
[----:B------:R-:W-:-:S03]  /*75a0*/  ULDC UR6, c[0x0][0x8c0] ;  /* 0x0002300000067ab9 */ /* 0x000fc60000000800 */
[----:B------:R-:W-:Y:S01]  /*75b0*/  IMAD R7, R7, UR7, R6 ;  /* 0x0000000707077c24 */ /* 0x000fe2000f8e0206 */
[----:B-1----:R-:W-:Y:S01]  /*75c0*/  IADD3 R6, -R19, RZ, RZ ;  /* 0x000000ff13067210 */ /* 0x002fe20007ffe1ff */
[----:B------:R-:W-:Y:S02]  /*75d0*/  ULDC UR7, c[0x0][0x154] ;  /* 0x0000550000077ab9 */ /* 0x000fe40000000800 */
[----:B------:R-:W-:Y:S02]  /*75e0*/  IMAD.IADD R5, R5, 0x1, R7 ;  /* 0x0000000105057824 */ /* 0x000fe400078e0207 */
[----:B--2---:R-:W-:Y:S01]  /*75f0*/  IMAD R14, R15, R6, R14 ;  /* 0x000000060f0e7224 */ /* 0x004fe200078e020e */
[----:B------:R-:W-:Y:S02]  /*7600*/  I2FP.F32.U32 R6, R12 ;  /* 0x0000000c00067245 */ /* 0x000fe40000201000 */
[--C-:B------:R-:W-:Y:S02]  /*7610*/  SHF.R.U64 R15, R4, UR6, R5.reuse ;  /* 0x00000006040f7c19 */ /* 0x100fe40008001205 */
[----:B------:R-:W-:Y:S01]  /*7620*/  SHF.R.U32.HI R4, RZ, UR6, R5 ;  /* 0x00000006ff047c19 */ /* 0x000fe20008011605 */
[----:B------:R-:W-:Y:S01]  /*7630*/  FMUL R6, R6, UR7 ;  /* 0x0000000706067c20 */ /* 0x000fe20008400000 */
[----:B------:R-:W-:-:S02]  /*7640*/  ULDC UR6, c[0x0][0x8b0] ;  /* 0x00022c0000067ab9 */ /* 0x000fc40000000800 */
[--C-:B------:R-:W-:Y:S01]  /*7650*/  SHF.R.U64 R20, R15, UR6, R4.reuse ;  /* 0x000000060f147c19 */ /* 0x100fe20008001204 */
[----:B------:R1:W2:Y:S01]  /*7660*/  F2I.U32.TRUNC.NTZ R24, R6 ;  /* 0x0000000600187305 */ /* 0x0002a2000020f000 */
[----:B------:R-:W-:Y:S01]  /*7670*/  SHF.R.U32.HI R5, RZ, UR6, R4 ;  /* 0x00000006ff057c19 */ /* 0x000fe20008011604 */
[----:B------:R-:W-:-:S03]  /*7680*/  ULDC UR6, c[0x0][0x900] ;  /* 0x0002400000067ab9 */ /* 0x000fc60000000800 */
[--C-:B------:R-:W-:Y:S02]  /*7690*/  SHF.R.U64 R19, R20, UR6, R5.reuse ;  /* 0x0000000614137c19 */ /* 0x100fe40008001205 */
[----:B------:R-:W-:-:S03]  /*76a0*/  SHF.R.U32.HI R23, RZ, UR6, R5 ;  /* 0x00000006ff177c19 */ /* 0x000fc60008011605 */
[----:B------:R-:W-:Y:S02]  /*76b0*/  IMAD.MOV.U32 R4, RZ, RZ, R19 ;  /* 0x000000ffff047224 */ /* 0x000fe400078e0013 */
[----:B------:R-:W-:Y:S01]  /*76c0*/  IMAD.MOV.U32 R5, RZ, RZ, R23 ;  /* 0x000000ffff057224 */ /* 0x000fe200078e0017 */
[----:B-1----:R-:W-:Y:S06]  /*76d0*/  @!P0 BRA `(.L_x_159) ;  /* 0x0000000000288947 */ /* 0x002fec0003800000 */
        /* <DEDUP_REMOVED lines=10> */
.L_x_159:
[----:B------:R-:W-:Y:S01]  /*7780*/  ISETP.NE.AND P0, PT, R2, 0x1, PT ;  /* 0x000000010200780c */ /* 0x000fe20003f05270 */
[----:B------:R-:W-:Y:S01]  /*7790*/  ULDC UR6, c[0x0][0x8f0] ;  /* 0x00023c0000067ab9 */ /* 0x000fe20000000800 */
[----:B------:R-:W-:Y:S01]  /*77a0*/  LOP3.LUT R20, R20, UR18, RZ, 0xc0, !PT ;  /* 0x0000001214147c12 */ /* 0x000fe2000f8ec0ff */
[----:B--2---:R-:W-:Y:S01]  /*77b0*/  IMAD.MOV R24, RZ, RZ, -R24 ;  /* 0x000000ffff187224 */ /* 0x004fe200078e0a18 */
[----:B------:R-:W-:Y:S01]  /*77c0*/  SHF.R.U64 R5, R4, UR6, R5 ;  /* 0x0000000604057c19 */ /* 0x000fe20008001205 */
[----:B------:R-:W-:Y:S01]  /*77d0*/  ULDC UR6, c[0x0][0x8e0] ;  /* 0x0002380000067ab9 */ /* 0x000fe20000000800 */
[----:B------:R-:W-:Y:S01]  /*77e0*/  LOP3.LUT R6, R15, UR17, RZ, 0xc0, !PT ;  /* 0x000000110f067c12 */ /* 0x000fe2000f8ec0ff */
[----:B------:R-:W-:Y:S02]  /*77f0*/  ULDC UR7, c[0x0][0x8b8] ;  /* 0x00022e0000077ab9 */ /* 0x000fe40000000800 */
[----:B------:R-:W-:Y:S02]  /*7800*/  IMAD.MOV R4, RZ, RZ, -R5 ;  /* 0x000000ffff047224 */ /* 0x000fe400078e0a05 */
[----:B------:R-:W-:-:S02]  /*7810*/  IMAD R5, R5, UR19, R20 ;  /* 0x0000001305057c24 */ /* 0x000fc4000f8e0214 */
[----:B---3--:R-:W-:Y:S02]  /*7820*/  @P0 IMAD R14, R21, R24, R12 ;  /* 0x00000018150e0224 */ /* 0x008fe400078e020c */
[----:B------:R-:W-:Y:S01]  /*7830*/  IMAD R19, R4, UR6, R19 ;  /* 0x0000000604137c24 */ /* 0x000fe2000f8e0213 */
[----:B------:R-:W-:Y:S01]  /*7840*/  ULDC UR6, c[0x0][0x8a8] ;  /* 0x00022a0000067ab9 */ /* 0x000fe20000000800 */
[----:B------:R-:W-:Y:S02]  /*7850*/  IMAD R14, R5, UR7, R14 ;  /* 0x00000007050e7c24 */ /* 0x000fe4000f8e020e */
[----:B------:R-:W-:Y:S02]  /*7860*/  IMAD R19, R19, UR6, R6 ;  /* 0x0000000613137c24 */ /* 0x000fe4000f8e0206 */
[----:B------:R-:W-:-:S03]  /*7870*/  IMAD.MOV.U32 R4, RZ, RZ, 0x1 ;  /* 0x00000001ff047424 */ /* 0x000fc600078e00ff */
[----:B------:R-:W-:Y:S02]  /*7880*/  SEL R20, R19, R14, !P0 ;  /* 0x0000000e13147207 */ /* 0x000fe40004000000 */
[----:B------:R-:W-:-:S07]  /*7890*/  SEL R21, R14, R19, !P0 ;  /* 0x000000130e157207 */ /* 0x000fce0004000000 */
.L_x_157:
[----:B------:R-:W-:Y:S05]  /*78a0*/  BSYNC B1 ;  /* 0x0000000000017941 */ /* 0x000fea0003800000 */
.L_x_156:
[----:B------:R-:W-:-:S13]  /*78b0*/  LOP3.LUT P0, RZ, R4, 0xff, RZ, 0xc0, !PT ;  /* 0x000000ff04ff7812 */ /* 0x000fda000780c0ff */
[----:B------:R-:W-:Y:S05]  /*78c0*/  @P0 BRA `(.L_x_160) ;  /* 0xfffffff400440947 */ /* 0x000fea000383ffff */
[----:B------:R-:W-:Y:S05]  /*78d0*/  BSYNC B0 ;  /* 0x0000000000007941 */ /* 0x000fea0003800000 */
.L_x_149:
[----:B------:R-:W-:-:S03]  /*78e0*/  UMOV UR6, 0xffffffff ;  /* 0xffffffff00067882 */ /* 0x000fc60000000000 */
[----:B------:R-:W-:Y:S05]  /*78f0*/  BRA.DIV UR6, `(.L_x_161) ;  /* 0x0000000a061c7947 */ /* 0x000fea000b800000 */
[----:B------:R-:W-:-:S13]  /*7900*/  ELECT P6, URZ, PT ;  /* 0x00000000003f782f */ /* 0x000fda00038c0000 */
.L_x_184:
[----:B------:R-:W-:Y:S05]  /*7910*/  @!P6 BRA `(.L_x_14) ;  /* 0x0000000000a4e947 */ /* 0x000fea0003800000 */
[----:B------:R-:W-:-:S04]  /*7920*/  LOP3.LUT R22, R22, 0x2, RZ, 0xfc, !PT ;  /* 0x0000000216167812 */ /* 0x000fc800078efcff */
[----:B------:R-:W-:-:S13]  /*7930*/  ISETP.NE.AND P0, PT, R22, 0x3, PT ;  /* 0x000000031600780c */ /* 0x000fda0003f05270 */
[----:B------:R-:W-:Y:S05]  /*7940*/  @!P0 BRA `(.L_x_162) ;  /* 0x0000000000048947 */ /* 0x000fea0003800000 */
[----:B-1----:R-:W-:Y:S01]  /*7950*/  BPT.TRAP 0x1 ;  /* 0x000000040000795c */ /* 0x002fe20000300000 */
.L_x_162:
[----:B------:R-:W2:Y:S01]  /*7960*/  S2R R3, SR_CgaCtaId ;  /* 0x0000000000037919 */ /* 0x000ea20000008800 */
[----:B------:R-:W-:Y:S02]  /*7970*/  MOV R0, 0x400 ;  /* 0x0000040000007802 */ /* 0x000fe40000000f00 */
[----:B------:R-:W-:Y:S02]  /*7980*/  SHF.L.U32 R2, R10, 0x1f, RZ ;  /* 0x0000001f0a027819 */ /* 0x000fe400000006ff */
[----:B--2---:R-:W-:-:S05]  /*7990*/  LEA R0, R3, R0, 0x18 ;  /* 0x0000000003007211 */ /* 0x004fca00078ec0ff */
[----:B------:R-:W-:-:S04]  /*79a0*/  VIADD R0, R0, 0x20 ;  /* 0x0000002000007836 */ /* 0x000fc80000000000 */
[C---:B------:R-:W-:Y:S02]  /*79b0*/  IMAD R5, R9.reuse, 0x8, R0 ;  /* 0x0000000809057824 */ /* 0x040fe400078e0200 */
[----:B------:R-:W-:Y:S02]  /*79c0*/  VIADD R9, R9, 0x1 ;  /* 0x0000000109097836 */ /* 0x000fe40000000000 */
[----:B------:R-:W2:Y:S03]  /*79d0*/  SYNCS.PHASECHK.TRANS64.TRYWAIT P0, [R5+URZ], R2 ;  /* 0x00000002050075a7 */ /* 0x000ea6000800017f */
[----:B------:R-:W-:-:S04]  /*79e0*/  ISETP.NE.AND P1, PT, R9, 0x4, PT ;  /* 0x000000040900780c */ /* 0x000fc80003f25270 */
[----:B------:R-:W-:Y:S02]  /*79f0*/  SEL R3, RZ, 0x1, P1 ;  /* 0x00000001ff037807 */ /* 0x000fe40000800000 */
[----:B------:R-:W-:Y:S02]  /*7a00*/  SEL R9, R9, RZ, P1 ;  /* 0x000000ff09097207 */ /* 0x000fe40000800000 */
[----:B------:R-:W-:-:S03]  /*7a10*/  LOP3.LUT R10, R10, R3, RZ, 0x3c, !PT ;  /* 0x000000030a0a7212 */ /* 0x000fc600078e3cff */
[----:B------:R-:W-:Y:S01]  /*7a20*/  IMAD R7, R9, 0x8, R0 ;  /* 0x0000000809077824 */ /* 0x000fe200078e0200 */
[----:B------:R-:W-:Y:S01]  /*7a30*/  SHF.L.U32 R4, R10, 0x1f, RZ ;  /* 0x0000001f0a047819 */ /* 0x000fe200000006ff */
[----:B--2---:R-:W-:Y:S06]  /*7a40*/  @!P0 BRA `(.L_x_163) ;  /* 0x0000000400e88947 */ /* 0x004fec0003800000 */
.L_x_185:
[----:B------:R-:W3:Y:S01]  /*7a50*/  SYNCS.PHASECHK.TRANS64.TRYWAIT P0, [R7+URZ], R4 ;  /* 0x00000004070075a7 */ /* 0x000ee2000800017f */
[----:B--2---:R-:W-:-:S04]  /*7a60*/  IADD3 R2, R9, 0x1, RZ ;  /* 0x0000000109027810 */ /* 0x004fc80007ffe0ff */
[----:B------:R-:W-:-:S04]  /*7a70*/  ISETP.NE.AND P1, PT, R2, 0x4, PT ;  /* 0x000000040200780c */ /* 0x000fc80003f25270 */
[----:B------:R-:W-:Y:S02]  /*7a80*/  SEL R3, RZ, 0x1, P1 ;  /* 0x00000001ff037807 */ /* 0x000fe40000800000 */
[----:B------:R-:W-:Y:S02]  /*7a90*/  SEL R9, R2, RZ, P1 ;  /* 0x000000ff02097207 */ /* 0x000fe40000800000 */
[----:B------:R-:W-:-:S03]  /*7aa0*/  LOP3.LUT R11, R10, R3, RZ, 0x3c, !PT ;  /* 0x000000030a0b7212 */ /* 0x000fc600078e3cff */
[----:B------:R-:W-:Y:S01]  /*7ab0*/  IMAD R6, R9, 0x8, R0 ;  /* 0x0000000809067824 */ /* 0x000fe200078e0200 */
[----:B------:R-:W-:Y:S01]  /*7ac0*/  SHF.L.U32 R5, R11, 0x1f, RZ ;  /* 0x0000001f0b057819 */ /* 0x000fe200000006ff */
[----:B---3--:R-:W-:Y:S06]  /*7ad0*/  @!P0 BRA `(.L_x_164) ;  /* 0x0000000400d88947 */ /* 0x008fec0003800000 */
.L_x_186:
[----:B------:R-:W3:Y:S01]  /*7ae0*/  SYNCS.PHASECHK.TRANS64.TRYWAIT P0, [R6+URZ], R5 ;  /* 0x00000005060075a7 */ /* 0x000ee2000800017f */
[----:B------:R-:W-:-:S05]  /*7af0*/  VIADD R2, R9, 0x1 ;  /* 0x0000000109027836 */ /* 0x000fca0000000000 */
[----:B------:R-:W-:-:S04]  /*7b00*/  ISETP.NE.AND P1, PT, R2, 0x4, PT ;  /* 0x000000040200780c */ /* 0x000fc80003f25270 */
[----:B--2---:R-:W-:Y:S02]  /*7b10*/  SEL R4, RZ, 0x1, P1 ;  /* 0x00000001ff047807 */ /* 0x004fe40000800000 */
[----:B------:R-:W-:Y:S02]  /*7b20*/  SEL R3, R2, RZ, P1 ;  /* 0x000000ff02037207 */ /* 0x000fe40000800000 */
[----:B------:R-:W-:Y:S01]  /*7b30*/  LOP3.LUT R4, R11, R4, RZ, 0x3c, !PT ;  /* 0x000000040b047212 */ /* 0x000fe200078e3cff */
[----:B---3--:R-:W-:Y:S06]  /*7b40*/  @!P0 BRA `(.L_x_165) ;  /* 0x0000000400d08947 */ /* 0x008fec0003800000 */
.L_x_187:
[----:B------:R-:W-:Y:S01]  /*7b50*/  IMAD R3, R3, 0x8, R0 ;  /* 0x0000000803037824 */ /* 0x000fe200078e0200 */
[----:B------:R-:W-:-:S07]  /*7b60*/  SHF.L.U32 R0, R4, 0x1f, RZ ;  /* 0x0000001f04007819 */ /* 0x000fce00000006ff */
.L_x_166:
[----:B---3--:R3:W4:Y:S02]  /*7b70*/  SYNCS.PHASECHK.TRANS64.TRYWAIT P0, [R3+URZ], R0 ;  /* 0x00000000030075a7 */ /* 0x008724000800017f */
[----:B----4-:R-:W-:Y:S05]  /*7b80*/  @!P0 NANOSLEEP.SYNCS 0x989680 ;  /* 0x009896800000895d */ /* 0x010fea0003900000 */
[----:B------:R-:W4:Y:S02]  /*7b90*/  @!P0 SYNCS.PHASECHK.TRANS64 P0, [R3+URZ], R0 ;  /* 0x00000000030085a7 */ /* 0x000f24000800007f */
[----:B----4-:R-:W-:Y:S05]  /*7ba0*/  @!P0 BRA `(.L_x_166) ;  /* 0xfffffffc00f08947 */ /* 0x010fea000383ffff */
.L_x_14:
[----:B-1----:R-:W-:Y:S05]  /*7bb0*/  BSYNC B6 ;  /* 0x0000000000067941 */ /* 0x002fea0003800000 */
.L_x_12:
[----:B------:R-:W-:Y:S05]  /*7bc0*/  EXIT ;  /* 0x000000000000794d */ /* 0x000fea0003800000 */
.L_x_27:
[----:B----4-:R4:W1:Y:S02]  /*7bd0*/  SYNCS.PHASECHK.TRANS64.TRYWAIT P1, [R3+URZ], R0 ;  /* 0x00000000030075a7 */ /* 0x010864000802017f */
[----:B-1----:R-:W-:Y:S05]  /*7be0*/  @!P1 NANOSLEEP.SYNCS 0x989680 ;  /* 0x009896800000995d */ /* 0x002fea0003900000 */
[----:B------:R-:W1:Y:S02]  /*7bf0*/  @!P1 SYNCS.PHASECHK.TRANS64 P1, [R3+URZ], R0 ;  /* 0x00000000030095a7 */ /* 0x000e64000802007f */
[----:B-1----:R-:W-:Y:S05]  /*7c00*/  @!P1 BRA `(.L_x_27) ;  /* 0xfffffffc00f09947 */ /* 0x002fea000383ffff */
[----:B------:R-:W-:Y:S05]  /*7c10*/  BRA `(.L_x_26) ;  /* 0xffffff9c006c7947 */ /* 0x000fea000383ffff */
.L_x_32:
[----:B---3--:R-:W-:-:S04]  /*7c20*/  IMAD.U32 R5, RZ, RZ, UR7 ;  /* 0x00000007ff057e24 */ /* 0x008fc8000f8e00ff */
[----:B------:R3:W4:Y:S03]  /*7c30*/  SYNCS.PHASECHK.TRANS64.TRYWAIT P1, [R5+URZ], R4 ;  /* 0x00000004050075a7 */ /* 0x000726000802017f */
[----:B----4-:R-:W-:Y:S05]  /*7c40*/  @!P1 NANOSLEEP.SYNCS 0x989680 ;  /* 0x009896800000995d */ /* 0x010fea0003900000 */
[----:B------:R-:W4:Y:S02]  /*7c50*/  @!P1 SYNCS.PHASECHK.TRANS64 P1, [R5+URZ], R4 ;  /* 0x00000004050095a7 */ /* 0x000f24000802007f */
[----:B----4-:R-:W-:Y:S05]  /*7c60*/  @!P1 BRA `(.L_x_32) ;  /* 0xfffffffc00ec9947 */ /* 0x010fea000383ffff */
[----:B------:R-:W-:Y:S05]  /*7c70*/  BRA `(.L_x_31) ;  /* 0xffffffa000a07947 */ /* 0x000fea000383ffff */
.L_x_54:
[----:B-1----:R-:W-:-:S04]  /*7c80*/  IMAD.U32 R4, RZ, RZ, UR52 ;  /* 0x00000034ff047e24 */ /* 0x002fc8000f8e00ff */
[----:B------:R1:W3:Y:S03]  /*7c90*/  SYNCS.PHASECHK.TRANS64.TRYWAIT P2, [R4+URZ+0x40], R3 ;  /* 0x00004003040075a7 */ /* 0x0002e6000804017f */
[----:B---3--:R-:W-:Y:S05]  /*7ca0*/  @!P2 NANOSLEEP.SYNCS 0x989680 ;  /* 0x009896800000a95d */ /* 0x008fea0003900000 */
[----:B------:R-:W3:Y:S02]  /*7cb0*/  @!P2 SYNCS.PHASECHK.TRANS64 P2, [R4+URZ+0x40], R3 ;  /* 0x000040030400a5a7 */ /* 0x000ee4000804007f */
[----:B---3--:R-:W-:Y:S05]  /*7cc0*/  @!P2 BRA `(.L_x_54) ;  /* 0xfffffffc00eca947 */ /* 0x008fea000383ffff */
[----:B------:R-:W-:Y:S05]  /*7cd0*/  BRA `(.L_x_167) ;  /* 0xffffffac00dc7947 */ /* 0x000fea000383ffff */
.L_x_65:
[----:B-1----:R1:W3:Y:S02]  /*7ce0*/  SYNCS.PHASECHK.TRANS64.TRYWAIT P5, [R15+URZ+0x40], R20 ;  /* 0x000040140f0075a7 */ /* 0x0022e400080a017f */
[----:B---3--:R-:W-:Y:S05]  /*7cf0*/  @!P5 NANOSLEEP.SYNCS 0x989680 ;  /* 0x009896800000d95d */ /* 0x008fea0003900000 */
[----:B------:R-:W3:Y:S02]  /*7d00*/  @!P5 SYNCS.PHASECHK.TRANS64 P5, [R15+URZ+0x40], R20 ;  /* 0x000040140f00d5a7 */ /* 0x000ee400080a007f */
[----:B---3--:R-:W-:Y:S05]  /*7d10*/  @!P5 BRA `(.L_x_65) ;  /* 0xfffffffc00f0d947 */ /* 0x008fea000383ffff */
[----:B------:R-:W-:Y:S05]  /*7d20*/  BRA `(.L_x_168) ;  /* 0xffffffb800247947 */ /* 0x000fea000383ffff */
.L_x_75:
[----:B-1----:R1:W3:Y:S02]  /*7d30*/  SYNCS.PHASECHK.TRANS64.TRYWAIT P5, [R14+URZ+0x40], R15 ;  /* 0x0000400f0e0075a7 */ /* 0x0022e400080a017f */
[----:B---3--:R-:W-:Y:S05]  /*7d40*/  @!P5 NANOSLEEP.SYNCS 0x989680 ;  /* 0x009896800000d95d */ /* 0x008fea0003900000 */
[----:B------:R-:W3:Y:S02]  /*7d50*/  @!P5 SYNCS.PHASECHK.TRANS64 P5, [R14+URZ+0x40], R15 ;  /* 0x0000400f0e00d5a7 */ /* 0x000ee400080a007f */
[----:B---3--:R-:W-:Y:S05]  /*7d60*/  @!P5 BRA `(.L_x_75) ;  /* 0xfffffffc00f0d947 */ /* 0x008fea000383ffff */
[----:B------:R-:W-:Y:S05]  /*7d70*/  BRA `(.L_x_169) ;  /* 0xffffffbc00dc7947 */ /* 0x000fea000383ffff */
.L_x_85:
[----:B-1----:R1:W2:Y:S02]  /*7d80*/  SYNCS.PHASECHK.TRANS64.TRYWAIT P3, [R15+URZ+0x40], R14 ;  /* 0x0000400e0f0075a7 */ /* 0x0022a4000806017f */
[----:B--2---:R-:W-:Y:S05]  /*7d90*/  @!P3 NANOSLEEP.SYNCS 0x989680 ;  /* 0x009896800000b95d */ /* 0x004fea0003900000 */
[----:B------:R-:W2:Y:S02]  /*7da0*/  @!P3 SYNCS.PHASECHK.TRANS64 P3, [R15+URZ+0x40], R14 ;  /* 0x0000400e0f00b5a7 */ /* 0x000ea4000806007f */
[----:B--2---:R-:W-:Y:S05]  /*7db0*/  @!P3 BRA `(.L_x_85) ;  /* 0xfffffffc00f0b947 */ /* 0x004fea000383ffff */
[----:B------:R-:W-:Y:S05]  /*7dc0*/  BRA `(.L_x_170) ;  /* 0xffffffc400a07947 */ /* 0x000fea000383ffff */
.L_x_105:
[----:B-1----:R-:W-:-:S04]  /*7dd0*/  IMAD.U32 R3, RZ, RZ, UR4 ;  /* 0x00000004ff037e24 */ /* 0x002fc8000f8e00ff */
[----:B------:R1:W2:Y:S03]  /*7de0*/  SYNCS.PHASECHK.TRANS64.TRYWAIT P0, [R3+URZ+0x88], R0 ;  /* 0x00008800030075a7 */ /* 0x0002a6000800017f */
[----:B--2---:R-:W-:Y:S05]  /*7df0*/  @!P0 NANOSLEEP.SYNCS 0x989680 ;  /* 0x009896800000895d */ /* 0x004fea0003900000 */
[----:B------:R-:W2:Y:S02]  /*7e00*/  @!P0 SYNCS.PHASECHK.TRANS64 P0, [R3+URZ+0x88], R0 ;  /* 0x00008800030085a7 */ /* 0x000ea4000800007f */
[----:B--2---:R-:W-:Y:S05]  /*7e10*/  @!P0 BRA `(.L_x_105) ;  /* 0xfffffffc00ec8947 */ /* 0x004fea000383ffff */
[----:B------:R-:W-:Y:S05]  /*7e20*/  BRA `(.L_x_104) ;  /* 0xffffffd800f87947 */ /* 0x000fea000383ffff */
.L_x_114:
[----:B-1----:R-:W-:-:S04]  /*7e30*/  IMAD.U32 R5, RZ, RZ, UR5 ;  /* 0x00000005ff057e24 */ /* 0x002fc8000f8e00ff */
[----:B------:R1:W2:Y:S03]  /*7e40*/  SYNCS.PHASECHK.TRANS64.TRYWAIT P1, [R5+URZ+0x60], R4 ;  /* 0x00006004050075a7 */ /* 0x0002a6000802017f */
[----:B--2---:R-:W-:Y:S05]  /*7e50*/  @!P1 NANOSLEEP.SYNCS 0x989680 ;  /* 0x009896800000995d */ /* 0x004fea0003900000 */
[----:B------:R-:W2:Y:S02]  /*7e60*/  @!P1 SYNCS.PHASECHK.TRANS64 P1, [R5+URZ+0x60], R4 ;  /* 0x00006004050095a7 */ /* 0x000ea4000802007f */
[----:B--2---:R-:W-:Y:S05]  /*7e70*/  @!P1 BRA `(.L_x_114) ;  /* 0xfffffffc00ec9947 */ /* 0x004fea000383ffff */
[----:B------:R-:W-:Y:S05]  /*7e80*/  BRA `(.L_x_171) ;  /* 0xffffffdc00e47947 */ /* 0x000fea000383ffff */
.L_x_120:
[----:B-12---:R-:W-:-:S04]  /*7e90*/  IMAD.U32 R5, RZ, RZ, UR5 ;  /* 0x00000005ff057e24 */ /* 0x006fc8000f8e00ff */
[----:B------:R1:W2:Y:S03]  /*7ea0*/  SYNCS.PHASECHK.TRANS64.TRYWAIT P1, [R5+URZ+0x68], R4 ;  /* 0x00006804050075a7 */ /* 0x0002a6000802017f */
[----:B--2---:R-:W-:Y:S05]  /*7eb0*/  @!P1 NANOSLEEP.SYNCS 0x989680 ;  /* 0x009896800000995d */ /* 0x004fea0003900000 */
[----:B------:R-:W2:Y:S02]  /*7ec0*/  @!P1 SYNCS.PHASECHK.TRANS64 P1, [R5+URZ+0x68], R4 ;  /* 0x00006804050095a7 */ /* 0x000ea4000802007f */
[----:B--2---:R-:W-:Y:S05]  /*7ed0*/  @!P1 BRA `(.L_x_120) ;  /* 0xfffffffc00ec9947 */ /* 0x004fea000383ffff */
[----:B------:R-:W-:Y:S05]  /*7ee0*/  BRA `(.L_x_172) ;  /* 0xffffffe0002c7947 */ /* 0x000fea000383ffff */
.L_x_126:
[----:B-123--:R-:W-:-:S04]  /*7ef0*/  IMAD.U32 R5, RZ, RZ, UR5 ;  /* 0x00000005ff057e24 */ /* 0x00efc8000f8e00ff */
[----:B------:R1:W2:Y:S03]  /*7f00*/  SYNCS.PHASECHK.TRANS64.TRYWAIT P1, [R5+URZ+0x70], R4 ;  /* 0x00007004050075a7 */ /* 0x0002a6000802017f */
[----:B--2---:R-:W-:Y:S05]  /*7f10*/  @!P1 NANOSLEEP.SYNCS 0x989680 ;  /* 0x009896800000995d */ /* 0x004fea0003900000 */
[----:B------:R-:W2:Y:S02]  /*7f20*/  @!P1 SYNCS.PHASECHK.TRANS64 P1, [R5+URZ+0x70], R4 ;  /* 0x00007004050095a7 */ /* 0x000ea4000802007f */
[----:B--2---:R-:W-:Y:S05]  /*7f30*/  @!P1 BRA `(.L_x_126) ;  /* 0xfffffffc00ec9947 */ /* 0x004fea000383ffff */
[----:B------:R-:W-:Y:S05]  /*7f40*/  BRA `(.L_x_173) ;  /* 0xffffffe000807947 */ /* 0x000fea000383ffff */
.L_x_132:
[----:B-1234-:R-:W-:-:S04]  /*7f50*/  IMAD.U32 R5, RZ, RZ, UR5 ;  /* 0x00000005ff057e24 */ /* 0x01efc8000f8e00ff */
[----:B------:R1:W2:Y:S03]  /*7f60*/  SYNCS.PHASECHK.TRANS64.TRYWAIT P1, [R5+URZ+0x78], R4 ;  /* 0x00007804050075a7 */ /* 0x0002a6000802017f */
[----:B--2---:R-:W-:Y:S05]  /*7f70*/  @!P1 NANOSLEEP.SYNCS 0x989680 ;  /* 0x009896800000995d */ /* 0x004fea0003900000 */
[----:B------:R-:W2:Y:S02]  /*7f80*/  @!P1 SYNCS.PHASECHK.TRANS64 P1, [R5+URZ+0x78], R4 ;  /* 0x00007804050095a7 */ /* 0x000ea4000802007f */
[----:B--2---:R-:W-:Y:S05]  /*7f90*/  @!P1 BRA `(.L_x_132) ;  /* 0xfffffffc00ec9947 */ /* 0x004fea000383ffff */
[----:B------:R-:W-:Y:S05]  /*7fa0*/  BRA `(.L_x_174) ;  /* 0xffffffe000cc7947 */ /* 0x000fea000383ffff */
.L_x_142:
[----:B------:R1:W1:Y:S02]  /*7fb0*/  SYNCS.PHASECHK.TRANS64.TRYWAIT P0, [R3+URZ+0x60], R0 ;  /* 0x00006000030075a7 */ /* 0x000264000800017f */
[----:B-1----:R-:W-:Y:S05]  /*7fc0*/  @!P0 NANOSLEEP.SYNCS 0x989680 ;  /* 0x009896800000895d */ /* 0x002fea0003900000 */
[----:B------:R-:W1:Y:S02]  /*7fd0*/  @!P0 SYNCS.PHASECHK.TRANS64 P0, [R3+URZ+0x60], R0 ;  /* 0x00006000030085a7 */ /* 0x000e64000800007f */
[----:B-1----:R-:W-:Y:S05]  /*7fe0*/  @!P0 BRA `(.L_x_142) ;  /* 0xfffffffc00f08947 */ /* 0x002fea000383ffff */
[----:B------:R-:W-:Y:S05]  /*7ff0*/  BRA `(.L_x_175) ;  /* 0xffffffe800c47947 */ /* 0x000fea000383ffff */
.L_x_144:
[----:B------:R1:W1:Y:S02]  /*8000*/  SYNCS.PHASECHK.TRANS64.TRYWAIT P0, [R3+URZ+0x68], R0 ;  /* 0x00006800030075a7 */ /* 0x000264000800017f */
[----:B-1----:R-:W-:Y:S05]  /*8010*/  @!P0 NANOSLEEP.SYNCS 0x989680 ;  /* 0x009896800000895d */ /* 0x002fea0003900000 */
[----:B------:R-:W1:Y:S02]  /*8020*/  @!P0 SYNCS.PHASECHK.TRANS64 P0, [R3+URZ+0x68], R0 ;  /* 0x00006800030085a7 */ /* 0x000e64000800007f */
[----:B-1----:R-:W-:Y:S05]  /*8030*/  @!P0 BRA `(.L_x_144) ;  /* 0xfffffffc00f08947 */ /* 0x002fea000383ffff */
[----:B------:R-:W-:Y:S05]  /*8040*/  BRA `(.L_x_176) ;  /* 0xffffffe800c07947 */ /* 0x000fea000383ffff */
.L_x_146:
[----:B------:R1:W1:Y:S02]  /*8050*/  SYNCS.PHASECHK.TRANS64.TRYWAIT P0, [R3+URZ+0x70], R0 ;  /* 0x00007000030075a7 */ /* 0x000264000800017f */
[----:B-1----:R-:W-:Y:S05]  /*8060*/  @!P0 NANOSLEEP.SYNCS 0x989680 ;  /* 0x009896800000895d */ /* 0x002fea0003900000 */
[----:B------:R-:W1:Y:S02]  /*8070*/  @!P0 SYNCS.PHASECHK.TRANS64 P0, [R3+URZ+0x70], R0 ;  /* 0x00007000030085a7 */ /* 0x000e64000800007f */
[----:B-1----:R-:W-:Y:S05]  /*8080*/  @!P0 BRA `(.L_x_146) ;  /* 0xfffffffc00f08947 */ /* 0x002fea000383ffff */
[----:B------:R-:W-:Y:S05]  /*8090*/  BRA `(.L_x_177) ;  /* 0xffffffe800bc7947 */ /* 0x000fea000383ffff */
.L_x_150:
[----:B------:R-:W-:Y:S01]  /*80a0*/  BSSY B1, `(.L_x_178) ;  /* 0x0000006000017945 */ /* 0x000fe20003800000 */
[----:B------:R-:W-:-:S07]  /*80b0*/  IMAD.MOV.U32 R15, RZ, RZ, -0x1 ;  /* 0xffffffffff0f7424 */ /* 0x000fce00078e00ff */
[----:B------:R-:W-:Y:S05]  /*80c0*/  WARPSYNC.COLLECTIVE R15, `(.L_x_179) ;  /* 0x000000000f0c7348 */ /* 0x000fea0003c00000 */
[----:B------:R-:W-:Y:S02]  /*80d0*/  ELECT P6, UR62, PT ;  /* 0x00000000003e782f */ /* 0x000fe400038c0000 */
[----:B------:R-:W-:Y:S01]  /*80e0*/  MOV R14, UR62 ;  /* 0x0000003e000e7c02 */ /* 0x000fe20008000f00 */
[----:B------:R-:W-:Y:S10]  /*80f0*/  ENDCOLLECTIVE ;  /* 0x000000000000791b */ /* 0x000ff40003800000 */
.L_x_179:
[----:B------:R-:W-:Y:S05]  /*8100*/  BSYNC B1 ;  /* 0x0000000000017941 */ /* 0x000fea0003800000 */
.L_x_178:
[----:B------:R-:W-:Y:S05]  /*8110*/  BRA `(.L_x_180) ;  /* 0xffffffec003c7947 */ /* 0x000fea000383ffff */
.L_x_153:
[----:B--2---:R2:W3:Y:S02]  /*8120*/  SYNCS.PHASECHK.TRANS64.TRYWAIT P0, [R14+URZ+0x20], R7 ;  /* 0x000020070e0075a7 */ /* 0x0044e4000800017f */
[----:B---3--:R-:W-:Y:S05]  /*8130*/  @!P0 NANOSLEEP.SYNCS 0x989680 ;  /* 0x009896800000895d */ /* 0x008fea0003900000 */
[----:B------:R-:W3:Y:S02]  /*8140*/  @!P0 SYNCS.PHASECHK.TRANS64 P0, [R14+URZ+0x20], R7 ;  /* 0x000020070e0085a7 */ /* 0x000ee4000800007f */
[----:B---3--:R-:W-:Y:S05]  /*8150*/  @!P0 BRA `(.L_x_153) ;  /* 0xfffffffc00f08947 */ /* 0x008fea000383ffff */
[----:B------:R-:W-:Y:S05]  /*8160*/  BRA `(.L_x_181) ;  /* 0xffffffec00747947 */ /* 0x000fea000383ffff */
.L_x_161:
[----:B------:R-:W-:Y:S01]  /*8170*/  BSSY B0, `(.L_x_182) ;  /* 0x0000006000007945 */ /* 0x000fe20003800000 */
[----:B------:R-:W-:-:S07]  /*8180*/  IMAD.MOV.U32 R15, RZ, RZ, -0x1 ;  /* 0xffffffffff0f7424 */ /* 0x000fce00078e00ff */
[----:B-1----:R-:W-:Y:S05]  /*8190*/  WARPSYNC.COLLECTIVE R15, `(.L_x_183) ;  /* 0x000000000f0c7348 */ /* 0x002fea0003c00000 */
[----:B------:R-:W-:Y:S02]  /*81a0*/  ELECT P6, UR62, PT ;  /* 0x00000000003e782f */ /* 0x000fe400038c0000 */
[----:B------:R-:W-:Y:S01]  /*81b0*/  MOV R14, UR62 ;  /* 0x0000003e000e7c02 */ /* 0x000fe20008000f00 */
[----:B-1----:R-:W-:Y:S10]  /*81c0*/  ENDCOLLECTIVE ;  /* 0x000000000000791b */ /* 0x002ff40003800000 */
.L_x_183:
[----:B------:R-:W-:Y:S05]  /*81d0*/  BSYNC B0 ;  /* 0x0000000000007941 */ /* 0x000fea0003800000 */
.L_x_182:
[----:B------:R-:W-:Y:S05]  /*81e0*/  BRA `(.L_x_184) ;  /* 0xfffffff400c87947 */ /* 0x000fea000383ffff */
.L_x_163:
[----:B--2---:R2:W3:Y:S02]  /*81f0*/  SYNCS.PHASECHK.TRANS64.TRYWAIT P0, [R5+URZ], R2 ;  /* 0x00000002050075a7 */ /* 0x0044e4000800017f */
[----:B---3--:R-:W-:Y:S05]  /*8200*/  @!P0 NANOSLEEP.SYNCS 0x989680 ;  /* 0x009896800000895d */ /* 0x008fea0003900000 */
[----:B------:R-:W3:Y:S02]  /*8210*/  @!P0 SYNCS.PHASECHK.TRANS64 P0, [R5+URZ], R2 ;  /* 0x00000002050085a7 */ /* 0x000ee4000800007f */
[----:B---3--:R-:W-:Y:S05]  /*8220*/  @!P0 BRA `(.L_x_163) ;  /* 0xfffffffc00f08947 */ /* 0x008fea000383ffff */
[----:B------:R-:W-:Y:S05]  /*8230*/  BRA `(.L_x_185) ;  /* 0xfffffff800047947 */ /* 0x000fea000383ffff */
.L_x_164:
[----:B--2---:R2:W3:Y:S02]  /*8240*/  SYNCS.PHASECHK.TRANS64.TRYWAIT P0, [R7+URZ], R4 ;  /* 0x00000004070075a7 */ /* 0x0044e4000800017f */
[----:B---3--:R-:W-:Y:S05]  /*8250*/  @!P0 NANOSLEEP.SYNCS 0x989680 ;  /* 0x009896800000895d */ /* 0x008fea0003900000 */
[----:B------:R-:W3:Y:S02]  /*8260*/  @!P0 SYNCS.PHASECHK.TRANS64 P0, [R7+URZ], R4 ;  /* 0x00000004070085a7 */ /* 0x000ee4000800007f */
[----:B---3--:R-:W-:Y:S05]  /*8270*/  @!P0 BRA `(.L_x_164) ;  /* 0xfffffffc00f08947 */ /* 0x008fea000383ffff */
[----:B------:R-:W-:Y:S05]  /*8280*/  BRA `(.L_x_186) ;  /* 0xfffffff800147947 */ /* 0x000fea000383ffff */
.L_x_165:
[----:B--2---:R2:W3:Y:S02]  /*8290*/  SYNCS.PHASECHK.TRANS64.TRYWAIT P0, [R6+URZ], R5 ;  /* 0x00000005060075a7 */ /* 0x0044e4000800017f */
[----:B---3--:R-:W-:Y:S05]  /*82a0*/  @!P0 NANOSLEEP.SYNCS 0x989680 ;  /* 0x009896800000895d */ /* 0x008fea0003900000 */
[----:B------:R-:W3:Y:S02]  /*82b0*/  @!P0 SYNCS.PHASECHK.TRANS64 P0, [R6+URZ], R5 ;  /* 0x00000005060085a7 */ /* 0x000ee4000800007f */
[----:B---3--:R-:W-:Y:S05]  /*82c0*/  @!P0 BRA `(.L_x_165) ;  /* 0xfffffffc00f08947 */ /* 0x008fea000383ffff */
[----:B------:R-:W-:Y:S05]  /*82d0*/  BRA `(.L_x_187) ;  /* 0xfffffff8001c7947 */ /* 0x000fea000383ffff */
.L_x_188:
[----:B------:R-:W-:-:S00]  /*82e0*/  BRA `(.L_x_188) ;  /* 0xfffffffc00fc7947 */ /* 0x000fc0000383ffff */
[----:B------:R-:W-:-:S00]  /*82f0*/  NOP ;  /* 0x0000000000007918 */ /* 0x000fc00000000000 */
        /* <DEDUP_REMOVED lines=8> */
.L_x_189:


//--------------------- .nv.global.init           --------------------------
	.section	.nv.global.init,"aw",@progbits
.nv.global.init:
	.type		$str$22,@object
	.size		$str$22,($str$26 - $str$22)
$str$22:
        /*0000*/ 	.byte	0x6b, 0x5f, 0x74, 0x69, 0x6c, 0x65, 0x5f, 0x63, 0x6f, 0x75, 0x6e, 0x74, 0x20, 0x3e, 0x3d, 0x20
        /*0010*/ 	.byte	0x31, 0x00
	.type		$str$26,@object
	.size		$str$26,($str$27 - $str$26)
$str$26:
        /*0012*/ 	.byte	0x28, 0x61, 0x64, 0x64, 0x72, 0x65, 0x73, 0x73, 0x20, 0x26, 0x20, 0x6d, 0x61, 0x73, 0x6b, 0x29
        /*0022*/ 	.byte	0x20, 0x3d, 0x3d, 0x20, 0x30, 0x00
	.type		$str$27,@object
	.size		$str$27,($str$23 - $str$27)
$str$27:
        /*0028*/ 	.byte	0x2f, 0x74, 0x6d, 0x70, 0x2f, 0x63, 0x75, 0x74, 0x6c, 0x61, 0x73, 0x73, 0x5f, 0x73, 0x77, 0x65
        /*0038*/ 	.byte	0x65, 0x70, 0x5f, 0x73, 0x72, 0x63, 0x2f, 0x69, 0x6e, 0x63, 0x6c, 0x75, 0x64, 0x65, 0x2f, 0x63
        /*0048*/ 	.byte	0x75, 0x74, 0x65, 0x2f, 0x70, 0x6f, 0x69, 0x6e, 0x74, 0x65, 0x72, 0x5f, 0x66, 0x6c, 0x61, 0x67
        /*0058*/ 	.byte	0x67, 0x65, 0x64, 0x2e, 0x68, 0x70, 0x70, 0x00
	.type		$str$23,@object
	.size		$str$23,(__unnamed_2 - $str$23)
$str$23:
        /*0060*/ 	.byte	0x2f, 0x74, 0x6d, 0x70, 0x2f, 0x63, 0x75, 0x74, 0x6c, 0x61, 0x73, 0x73, 0x5f, 0x73, 0x77, 0x65
        /*0070*/ 	.byte	0x65, 0x70, 0x5f, 0x73, 0x72, 0x63, 0x2f, 0x69, 0x6e, 0x63, 0x6c, 0x75, 0x64, 0x65, 0x2f, 0x63
        /*0080*/ 	.byte	0x75, 0x74, 0x6c, 0x61, 0x73, 0x73, 0x2f, 0x67, 0x65, 0x6d, 0x6d, 0x2f, 0x63, 0x6f, 0x6c, 0x6c
        /*0090*/ 	.byte	0x65, 0x63, 0x74, 0x69, 0x76, 0x65, 0x2f, 0x73, 0x6d, 0x39, 0x30, 0x5f, 0x6d, 0x6d, 0x61, 0x5f
        /*00a0*/ 	.byte	0x74, 0x6d, 0x61, 0x5f, 0x67, 0x6d, 0x6d, 0x61, 0x5f, 0x73, 0x73, 0x5f, 0x77, 0x61, 0x72, 0x70
        /*00b0*/ 	.byte	0x73, 0x70, 0x65, 0x63, 0x69, 0x61, 0x6c, 0x69, 0x7a, 0x65, 0x64, 0x2e, 0x68, 0x70, 0x70, 0x00
	.type		__unnamed_2,@object
	.size		__unnamed_2,(__unnamed_1 - __unnamed_2)
__unnamed_2:
        /*00c0*/ 	.byte	0x61, 0x75, 0x74, 0x6f, 0x20, 0x63, 0x75, 0x74, 0x65, 0x3a, 0x3a, 0x61, 0x73, 0x5f, 0x70, 0x6f
        /* <DEDUP_REMOVED lines=27> */
        /*0280*/ 	.byte	0x36, 0x3e, 0x3e, 0x3e, 0x3e, 0x3e, 0x5d, 0x00
	.type		__unnamed_1,@object
	.size		__unnamed_1,(.L_0 - __unnamed_1)
__unnamed_1:
        /* <DEDUP_REMOVED lines=181> */
        /*0dd8*/ 	.byte	0x79, 0x5d, 0x00
.L_0:


//--------------------- .nv.shared._ZN7cutlass13device_kernelINS_4gemm6kernel13GemmUniversalIN4cute5tupleIJiiiiEEENS1_10collective13CollectiveMmaINS1_34MainloopSm90TmaGmmaWarpSpecializedILi4ENS5_IJNS4_1CILi2EEENSA_ILi1EEESC_EEENS1_35KernelTmaWarpSpecializedCooperativeEEENS5_IJNSA_ILi256EEENSA_ILi64EEESH_EEENS_6half_tENS5_IJlSC_lEEESJ_SK_NS4_8TiledMMAINS4_8MMA_AtomIJNS4_4SM904GMMA25MMA_64x64x16_F32F16F16_SSILNSO_5MajorE0ELSQ_0ELNSO_7ScaleInE1ELSR_1EEEEEENS4_6LayoutISD_NS5_IJSC_NSA_ILi0EEESV_EEEEENS5_IJNS4_10UnderscoreESY_SY_EEEEENS4_13SM90_TMA_LOADENS4_14ComposedLayoutINS4_7SwizzleILi3ELi4ELi3EEENS4_18smem_ptr_flag_bitsILi16EEENSU_INS5_IJNSA_ILi8EEESH_EEENS5_IJSH_SC_EEEEEEEvNS4_8identityENS4_23SM90_TMA_LOAD_MULTICASTES1B_vS1C_EENS_8epilogue10collective18CollectiveEpilogueINS1F_22Sm90TmaWarpSpecializedILi4ELi2ELi16ELb1ELb0EEEJSI_NS5_IJNSA_ILi128EEENSA_ILi32EEEEEESJ_SK_SJ_SK_NS1F_6fusion15FusionCallbacksIS1J_NS1N_13LinCombEltActINS1F_6thread4ReLuESJ_fSJ_fLNS_15FloatRoundStyleE2EEESI_S1M_JEEES11_NS12_INS13_ILi2ELi4ELi3EEES16_NSU_INS5_IJS17_S1L_EEENS5_IJS1L_SC_EEEEEEENS4_17SM75_U32x4_LDSM_NENS4_14SM90_TMA_STOREES1Z_NS4_17SM90_U32x4_STSM_NENS4_9Copy_AtomIJS22_SJ_EEEvEEEvvEEEEvNT_6ParamsE --------------------------
	.section	.nv.shared._ZN7cutlass13device_kernelINS_4gemm6kernel13GemmUniversalIN4cute5tupleIJiiiiEEENS1_10collective13CollectiveMmaINS1_34MainloopSm90TmaGmmaWarpSpecializedILi4ENS5_IJNS4_1CILi2EEENSA_ILi1EEESC_EEENS1_35KernelTmaWarpSpecializedCooperativeEEENS5_IJNSA_ILi256EEENSA_ILi64EEESH_EEENS_6half_tENS5_IJlSC_lEEESJ_SK_NS4_8TiledMMAINS4_8MMA_AtomIJNS4_4SM904GMMA25MMA_64x64x16_F32F16F16_SSILNSO_5MajorE0ELSQ_0ELNSO_7ScaleInE1ELSR_1EEEEEENS4_6LayoutISD_NS5_IJSC_NSA_ILi0EEESV_EEEEENS5_IJNS4_10UnderscoreESY_SY_EEEEENS4_13SM90_TMA_LOADENS4_14ComposedLayoutINS4_7SwizzleILi3ELi4ELi3EEENS4_18smem_ptr_flag_bitsILi16EEENSU_INS5_IJNSA_ILi8EEESH_EEENS5_IJSH_SC_EEEEEEEvNS4_8identityENS4_23SM90_TMA_LOAD_MULTICASTES1B_vS1C_EENS_8epilogue10collective18CollectiveEpilogueINS1F_22Sm90TmaWarpSpecializedILi4ELi2ELi16ELb1ELb0EEEJSI_NS5_IJNSA_ILi128EEENSA_ILi32EEEEEESJ_SK_SJ_SK_NS1F_6fusion15FusionCallbacksIS1J_NS1N_13LinCombEltActINS1F_6thread4ReLuESJ_fSJ_fLNS_15FloatRoundStyleE2EEESI_S1M_JEEES11_NS12_INS13_ILi2ELi4ELi3EEES16_NSU_INS5_IJS17_S1L_EEENS5_IJS1L_SC_EEEEEEENS4_17SM75_U32x4_LDSM_NENS4_14SM90_TMA_STOREES1Z_NS4_17SM90_U32x4_STSM_NENS4_9Copy_AtomIJS22_SJ_EEEvEEEvvEEEEvNT_6ParamsE,"aw",@nobits
	.sectionflags	@""
	.align	16
	.zero		1024


//--------------------- .nv.shared.reserved.0     --------------------------
	.section	.nv.shared.reserved.0,"aw",@nobits
	.weak		__nv_reservedSMEM_offset_0_alias
	.size		__nv_reservedSMEM_offset_0_alias, 0, 0
	.other		__nv_reservedSMEM_offset_0_alias,@"STO_CUDA_RESERVED_SHARED STV_DEFAULT"
__nv_reservedSMEM_offset_0_alias:
	.zero		0


//--------------------- .nv.global                --------------------------
	.section	.nv.global,"aw",@nobits
.nv.global:
	.type		_ZN39_INTERNAL_348d804e_4_k_cu_790385f9_32904cute1_E,@object
	.size		_ZN39_INTERNAL_348d804e_4_k_cu_790385f9_32904cute1_E,(_ZN39_INTERNAL_348d804e_4_k_cu_790385f9_32904cuda3std3__45__cpo6cbeginE - _ZN39_INTERNAL_348d804e_4_k_cu_790385f9_32904cute1_E)
_ZN39_INTERNAL_348d804e_4_k_cu_790385f9_32904cute1_E:
	.zero		1
	.type		_ZN39_INTERNAL_348d804e_4_k_cu_790385f9_32904cuda3std3__45__cpo6cbeginE,@object
	.size		_ZN39_INTERNAL_348d804e_4_k_cu_790385f9_32904cuda3std3__45__cpo6cbeginE,(_ZN39_INTERNAL_348d804e_4_k_cu_790385f9_32904cuda3std3__48in_placeE - _ZN39_INTERNAL_348d804e_4_k_cu_790385f9_32904cuda3std3__45__cpo6cbeginE)
_ZN39_INTERNAL_348d804e_4_k_cu_790385f9_32904cuda3std3__45__cpo6cbeginE:
	.zero		1
	.type		_ZN39_INTERNAL_348d804e_4_k_cu_790385f9_32904cuda3std3__48in_placeE,@object
	.size		_ZN39_INTERNAL_348d804e_4_k_cu_790385f9_32904cuda3std3__48in_placeE,(_ZN39_INTERNAL_348d804e_4_k_cu_790385f9_32904cuda3std6ranges3__45__cpo9iter_moveE - _ZN39_INTERNAL_348d804e_4_k_cu_790385f9_32904cuda3std3__48in_placeE)
_ZN39_INTERNAL_348d804e_4_k_cu_790385f9_32904cuda3std3__48in_placeE:
	.zero		1
	.type		_ZN39_INTERNAL_348d804e_4_k_cu_790385f9_32904cuda3std6ranges3__45__cpo9iter_moveE,@object
	.size		_ZN39_INTERNAL_348d804e_4_k_cu_790385f9_32904cuda3std6ranges3__45__cpo9iter_moveE,(_ZN39_INTERNAL_348d804e_4_k_cu_790385f9_32904cuda3std3__45__cpo5beginE - _ZN39_INTERNAL_348d804e_4_k_cu_790385f9_32904cuda3std6ranges3__45__cpo9iter_moveE)
_ZN39_INTERNAL_348d804e_4_k_cu_790385f9_32904cuda3std6ranges3__45__cpo9iter_moveE:
	.zero		1
	.type		_ZN39_INTERNAL_348d804e_4_k_cu_790385f9_32904cuda3std3__45__cpo5beginE,@object
	.size		_ZN39_INTERNAL_348d804e_4_k_cu_790385f9_32904cuda3std3__45__cpo5beginE,(_ZN39_INTERNAL_348d804e_4_k_cu_790385f9_32904cuda3std3__441_GLOBAL__N__348d804e_4_k_cu_790385f9_32906ignoreE - _ZN39_INTERNAL_348d804e_4_k_cu_790385f9_32904cuda3std3__45__cpo5beginE)
_ZN39_INTERNAL_348d804e_4_k_cu_790385f9_32904cuda3std3__45__cpo5beginE:
	.zero		1
	.type		_ZN39_INTERNAL_348d804e_4_k_cu_790385f9_32904cuda3std3__441_GLOBAL__N__348d804e_4_k_cu_790385f9_32906ignoreE,@object
	.size		_ZN39_INTERNAL_348d804e_4_k_cu_790385f9_32904cuda3std3__441_GLOBAL__N__348d804e_4_k_cu_790385f9_32906ignoreE,(_ZN39_INTERNAL_348d804e_4_k_cu_790385f9_32904cute7productE - _ZN39_INTERNAL_348d804e_4_k_cu_790385f9_32904cuda3std3__441_GLOBAL__N__348d804e_4_k_cu_790385f9_32906ignoreE)
_ZN39_INTERNAL_348d804e_4_k_cu_790385f9_32904cuda3std3__441_GLOBAL__N__348d804e_4_k_cu_790385f9_32906ignoreE:
	.zero		1
	.type		_ZN39_INTERNAL_348d804e_4_k_cu_790385f9_32904cute7productE,@object
	.size		_ZN39_INTERNAL_348d804e_4_k_cu_790385f9_32904cute7productE,(_ZN39_INTERNAL_348d804e_4_k_cu_790385f9_32904cuda3std3__45__cpo3endE - _ZN39_INTERNAL_348d804e_4_k_cu_790385f9_32904cute7productE)
_ZN39_INTERNAL_348d804e_4_k_cu_790385f9_32904cute7productE:
	.zero		1
	.type		_ZN39_INTERNAL_348d804e_4_k_cu_790385f9_32904cuda3std3__45__cpo3endE,@object
	.size		_ZN39_INTERNAL_348d804e_4_k_cu_790385f9_32904cuda3std3__45__cpo3endE,(_ZN39_INTERNAL_348d804e_4_k_cu_790385f9_32904cuda3std3__419piecewise_constructE - _ZN39_INTERNAL_348d804e_4_k_cu_790385f9_32904cuda3std3__45__cpo3endE)
_ZN39_INTERNAL_348d804e_4_k_cu_790385f9_32904cuda3std3__45__cpo3endE:
	.zero		1
	.type		_ZN39_INTERNAL_348d804e_4_k_cu_790385f9_32904cuda3std3__419piecewise_constructE,@object
	.size		_ZN39_INTERNAL_348d804e_4_k_cu_790385f9_32904cuda3std3__419piecewise_constructE,(_ZN39_INTERNAL_348d804e_4_k_cu_790385f9_32904cuda3std3__45__cpo4cendE - _ZN39_INTERNAL_348d804e_4_k_cu_790385f9_32904cuda3std3__419piecewise_constructE)
_ZN39_INTERNAL_348d804e_4_k_cu_790385f9_32904cuda3std3__419piecewise_constructE:
	.zero		1
	.type		_ZN39_INTERNAL_348d804e_4_k_cu_790385f9_32904cuda3std3__45__cpo4cendE,@object
	.size		_ZN39_INTERNAL_348d804e_4_k_cu_790385f9_32904cuda3std3__45__cpo4cendE,(_ZN39_INTERNAL_348d804e_4_k_cu_790385f9_32904cuda3std6ranges3__45__cpo4swapE - _ZN39_INTERNAL_348d804e_4_k_cu_790385f9_32904cuda3std3__45__cpo4cendE)
_ZN39_INTERNAL_348d804e_4_k_cu_790385f9_32904cuda3std3__45__cpo4cendE:
	.zero		1
	.type		_ZN39_INTERNAL_348d804e_4_k_cu_790385f9_32904cuda3std6ranges3__45__cpo4swapE,@object
	.size		_ZN39_INTERNAL_348d804e_4_k_cu_790385f9_32904cuda3std6ranges3__45__cpo4swapE,(.L_9 - _ZN39_INTERNAL_348d804e_4_k_cu_790385f9_32904cuda3std6ranges3__45__cpo4swapE)
_ZN39_INTERNAL_348d804e_4_k_cu_790385f9_32904cuda3std6ranges3__45__cpo4swapE:
	.zero		1
.L_9:


//--------------------- .nv.constant0._ZN7cutlass13device_kernelINS_4gemm6kernel13GemmUniversalIN4cute5tupleIJiiiiEEENS1_10collective13CollectiveMmaINS1_34MainloopSm90TmaGmmaWarpSpecializedILi4ENS5_IJNS4_1CILi2EEENSA_ILi1EEESC_EEENS1_35KernelTmaWarpSpecializedCooperativeEEENS5_IJNSA_ILi256EEENSA_ILi64EEESH_EEENS_6half_tENS5_IJlSC_lEEESJ_SK_NS4_8TiledMMAINS4_8MMA_AtomIJNS4_4SM904GMMA25MMA_64x64x16_F32F16F16_SSILNSO_5MajorE0ELSQ_0ELNSO_7ScaleInE1ELSR_1EEEEEENS4_6LayoutISD_NS5_IJSC_NSA_ILi0EEESV_EEEEENS5_IJNS4_10UnderscoreESY_SY_EEEEENS4_13SM90_TMA_LOADENS4_14ComposedLayoutINS4_7SwizzleILi3ELi4ELi3EEENS4_18smem_ptr_flag_bitsILi16EEENSU_INS5_IJNSA_ILi8EEESH_EEENS5_IJSH_SC_EEEEEEEvNS4_8identityENS4_23SM90_TMA_LOAD_MULTICASTES1B_vS1C_EENS_8epilogue10collective18CollectiveEpilogueINS1F_22Sm90TmaWarpSpecializedILi4ELi2ELi16ELb1ELb0EEEJSI_NS5_IJNSA_ILi128EEENSA_ILi32EEEEEESJ_SK_SJ_SK_NS1F_6fusion15FusionCallbacksIS1J_NS1N_13LinCombEltActINS1F_6thread4ReLuESJ_fSJ_fLNS_15FloatRoundStyleE2EEESI_S1M_JEEES11_NS12_INS13_ILi2ELi4ELi3EEES16_NSU_INS5_IJS17_S1L_EEENS5_IJS1L_SC_EEEEEEENS4_17SM75_U32x4_LDSM_NENS4_14SM90_TMA_STOREES1Z_NS4_17SM90_U32x4_STSM_NENS4_9Copy_AtomIJS22_SJ_EEEvEEEvvEEEEvNT_6ParamsE --------------------------
	.section	.nv.constant0._ZN7cutlass13device_kernelINS_4gemm6kernel13GemmUniversalIN4cute5tupleIJiiiiEEENS1_10collective13CollectiveMmaINS1_34MainloopSm90TmaGmmaWarpSpecializedILi4ENS5_IJNS4_1CILi2EEENSA_ILi1EEESC_EEENS1_35KernelTmaWarpSpecializedCooperativeEEENS5_IJNSA_ILi256EEENSA_ILi64EEESH_EEENS_6half_tENS5_IJlSC_lEEESJ_SK_NS4_8TiledMMAINS4_8MMA_AtomIJNS4_4SM904GMMA25MMA_64x64x16_F32F16F16_SSILNSO_5MajorE0ELSQ_0ELNSO_7ScaleInE1ELSR_1EEEEEENS4_6LayoutISD_NS5_IJSC_NSA_ILi0EEESV_EEEEENS5_IJNS4_10UnderscoreESY_SY_EEEEENS4_13SM90_TMA_LOADENS4_14ComposedLayoutINS4_7SwizzleILi3ELi4ELi3EEENS4_18smem_ptr_flag_bitsILi16EEENSU_INS5_IJNSA_ILi8EEESH_EEENS5_IJSH_SC_EEEEEEEvNS4_8identityENS4_23SM90_TMA_LOAD_MULTICASTES1B_vS1C_EENS_8epilogue10collective18CollectiveEpilogueINS1F_22Sm90TmaWarpSpecializedILi4ELi2ELi16ELb1ELb0EEEJSI_NS5_IJNSA_ILi128EEENSA_ILi32EEEEEESJ_SK_SJ_SK_NS1F_6fusion15FusionCallbacksIS1J_NS1N_13LinCombEltActINS1F_6thread4ReLuESJ_fSJ_fLNS_15FloatRoundStyleE2EEESI_S1M_JEEES11_NS12_INS13_ILi2ELi4ELi3EEES16_NSU_INS5_IJS17_S1L_EEENS5_IJS1L_SC_EEEEEEENS4_17SM75_U32x4_LDSM_NENS4_14SM90_TMA_STOREES1Z_NS4_17SM90_U32x4_STSM_NENS4_9Copy_AtomIJS22_SJ_EEEvEEEvvEEEEvNT_6ParamsE,"a",@progbits
	.sectionflags	@""
	.align	4
.nv.constant0._ZN7cutlass13device_kernelINS_4gemm6kernel13GemmUniversalIN4cute5tupleIJiiiiEEENS1_10collective13CollectiveMmaINS1_34MainloopSm90TmaGmmaWarpSpecializedILi4ENS5_IJNS4_1CILi2EEENSA_ILi1EEESC_EEENS1_35KernelTmaWarpSpecializedCooperativeEEENS5_IJNSA_ILi256EEENSA_ILi64EEESH_EEENS_6half_tENS5_IJlSC_lEEESJ_SK_NS4_8TiledMMAINS4_8MMA_AtomIJNS4_4SM904GMMA25MMA_64x64x16_F32F16F16_SSILNSO_5MajorE0ELSQ_0ELNSO_7ScaleInE1ELSR_1EEEEEENS4_6LayoutISD_NS5_IJSC_NSA_ILi0EEESV_EEEEENS5_IJNS4_10UnderscoreESY_SY_EEEEENS4_13SM90_TMA_LOADENS4_14ComposedLayoutINS4_7SwizzleILi3ELi4ELi3EEENS4_18smem_ptr_flag_bitsILi16EEENSU_INS5_IJNSA_ILi8EEESH_EEENS5_IJSH_SC_EEEEEEEvNS4_8identityENS4_23SM90_TMA_LOAD_MULTICASTES1B_vS1C_EENS_8epilogue10collective18CollectiveEpilogueINS1F_22Sm90TmaWarpSpecializedILi4ELi2ELi16ELb1ELb0EEEJSI_NS5_IJNSA_ILi128EEENSA_ILi32EEEEEESJ_SK_SJ_SK_NS1F_6fusion15FusionCallbacksIS1J_NS1N_13LinCombEltActINS1F_6thread4ReLuESJ_fSJ_fLNS_15FloatRoundStyleE2EEESI_S1M_JEEES11_NS12_INS13_ILi2ELi4ELi3EEES16_NSU_INS5_IJS17_S1L_EEENS5_IJS1L_SC_EEEEEEENS4_17SM75_U32x4_LDSM_NENS4_14SM90_TMA_STOREES1Z_NS4_17SM90_U32x4_STSM_NENS4_9Copy_AtomIJS22_SJ_EEEvEEEvvEEEEvNT_6ParamsE:
	.zero		2432


//--------------------- SYMBOLS --------------------------

	.type		.nv.reservedSmem.offset0,@object
	.size		.nv.reservedSmem.offset0,0x4
	.type		__assertfail,@function
